// auto-generated by cutlass_sweep.gemm — config: {"arch": "sm_90", "cluster_m": 1, "cluster_n": 1, "dtype": "e5m2", "stages": 0, "tile_k": 32, "tile_m": 256, "tile_n": 64}
#include "cutlass/cutlass.h"
#include "cutlass/gemm/collective/collective_builder.hpp"
#include "cutlass/gemm/device/gemm_universal_adapter.h"
#include "cutlass/gemm/kernel/gemm_universal.hpp"
#include "cutlass/epilogue/collective/collective_builder.hpp"

using ElemA = cutlass::float_e5m2_t;
using ElemB = cutlass::float_e5m2_t;
using ElemCD = cutlass::float_e5m2_t;
using Acc  = float;
using TileShape    = cute::Shape<cute::_256, cute::_64, cute::_32>;
using ClusterShape = cute::Shape<cute::_1, cute::_1, cute::_1>;

using CollectiveEpilogue = typename cutlass::epilogue::collective::CollectiveBuilder<
    cutlass::arch::Sm90, cutlass::arch::OpClassTensorOp,
    TileShape, ClusterShape,
    cutlass::epilogue::collective::EpilogueTileAuto,
    Acc, Acc,
    ElemCD, cutlass::layout::RowMajor, 128 / cutlass::sizeof_bits<ElemCD>::value,
    ElemCD, cutlass::layout::RowMajor, 128 / cutlass::sizeof_bits<ElemCD>::value,
    cutlass::epilogue::collective::EpilogueScheduleAuto
  >::CollectiveOp;

using CollectiveMainloop = typename cutlass::gemm::collective::CollectiveBuilder<
    cutlass::arch::Sm90, cutlass::arch::OpClassTensorOp,
    ElemA, cutlass::layout::RowMajor, 128 / cutlass::sizeof_bits<ElemA>::value,
    ElemB, cutlass::layout::ColumnMajor, 128 / cutlass::sizeof_bits<ElemB>::value,
    Acc,
    TileShape, ClusterShape,
    cutlass::gemm::collective::StageCountAutoCarveout<static_cast<int>(sizeof(typename CollectiveEpilogue::SharedStorage))>,
    cutlass::gemm::collective::KernelScheduleAuto
  >::CollectiveOp;

using GemmKernel = cutlass::gemm::kernel::GemmUniversal<
    cute::Shape<int,int,int,int>,
    CollectiveMainloop,
    CollectiveEpilogue
>;
using Gemm = cutlass::gemm::device::GemmUniversalAdapter<GemmKernel>;

// Force the device kernel symbol into the cubin without needing a host main.
auto* _anchor = &cutlass::device_kernel<GemmKernel>;


// ===== COMPILED SASS (sm_90a) =====

	.target	sm_90a

	.elftype	@"ET_EXEC"


//--------------------- .note.nv.tkinfo           --------------------------
	.section	.note.nv.tkinfo,"",@"SHT_NOTE"
	.sectionflags	@"SHF_NOTE_NV_TKINFO"
	.tkinfo
        /*0018*/ 	.word	0x00000002
        /*0030*/ 	.string	""
        /*0030*/ 	.string	"ptxas"
        /*0030*/ 	.string	"Cuda compilation tools, release 13.0, V13.0.88"
        /*0030*/ 	.string	"Build cuda_13.0.r13.0/compiler.36424714_0"
        /*0030*/ 	.string	"-arch sm_90a -m 64 "



//--------------------- .note.nv.cuinfo           --------------------------
	.section	.note.nv.cuinfo,"",@"SHT_NOTE"
	.sectionflags	@"SHF_NOTE_NV_CUINFO"
        /*0018*/ 	.short	0x0002
        /*001a*/ 	.short	0x005a
        /*001c*/ 	.short	0x0082
	.zero		2


//--------------------- .nv.info                  --------------------------
	.section	.nv.info,"",@"SHT_CUDA_INFO"
	.align	4


	//----- nvinfo : EIATTR_REGCOUNT
	.align		4
        /*0000*/ 	.byte	0x04, 0x2f
        /*0002*/ 	.short	(.L_12 - .L_11)
	.align		4
.L_11:
        /*0004*/ 	.word	index@(_ZN7cutlass13device_kernelINS_4gemm6kernel13GemmUniversalIN4cute5tupleIJiiiiEEENS1_10collective13CollectiveMmaINS1_37MainloopSm90TmaGmmaWarpSpecializedFP8ILi22ENS5_IJNS4_1CILi1EEESB_SB_EEENS1_35KernelTmaWarpSpecializedCooperativeEEENS5_IJNSA_ILi256EEENSA_ILi64EEENSA_ILi32EEEEEENS_12float_e5m2_tENS5_IJlSB_lEEESJ_SK_NS4_8TiledMMAINS4_8MMA_AtomIJNS4_4SM904GMMA30MMA_64x64x32_F32E5M2E5M2_SS_TNILNSO_7ScaleInE1ELSQ_1EEEEEENS4_6LayoutINS5_IJNSA_ILi2EEESB_SB_EEENS5_IJSB_NSA_ILi0EEESW_EEEEENS5_IJNS4_10UnderscoreESZ_SZ_EEEEENS4_13SM90_TMA_LOADENS4_14ComposedLayoutINS4_7SwizzleILi1ELi4ELi3EEENS4_18smem_ptr_flag_bitsILi8EEENST_INS5_IJNSA_ILi8EEESH_EEENS5_IJSH_SB_EEEEEEEvNS4_8identityES12_S1C_vS1D_EENS_8epilogue10collective6detail29Sm90TmaWarpSpecializedAdapterINS1G_15DefaultEpilogueISJ_SK_SK_NS1F_6thread17LinearCombinationISJ_Li1EffLNS1K_9ScaleType4KindE0ELNS_15FloatRoundStyleE2ESJ_EENS1_15EpilogueDefaultEEEEEvvEEEEvNT_6ParamsE)
        /*0008*/ 	.word	0x000000a8


	//----- nvinfo : EIATTR_FRAME_SIZE
	.align		4
.L_12:
        /*000c*/ 	.byte	0x04, 0x11
        /*000e*/ 	.short	(.L_14 - .L_13)
	.align		4
.L_13:
        /*0010*/ 	.word	index@(_ZN7cutlass13device_kernelINS_4gemm6kernel13GemmUniversalIN4cute5tupleIJiiiiEEENS1_10collective13CollectiveMmaINS1_37MainloopSm90TmaGmmaWarpSpecializedFP8ILi22ENS5_IJNS4_1CILi1EEESB_SB_EEENS1_35KernelTmaWarpSpecializedCooperativeEEENS5_IJNSA_ILi256EEENSA_ILi64EEENSA_ILi32EEEEEENS_12float_e5m2_tENS5_IJlSB_lEEESJ_SK_NS4_8TiledMMAINS4_8MMA_AtomIJNS4_4SM904GMMA30MMA_64x64x32_F32E5M2E5M2_SS_TNILNSO_7ScaleInE1ELSQ_1EEEEEENS4_6LayoutINS5_IJNSA_ILi2EEESB_SB_EEENS5_IJSB_NSA_ILi0EEESW_EEEEENS5_IJNS4_10UnderscoreESZ_SZ_EEEEENS4_13SM90_TMA_LOADENS4_14ComposedLayoutINS4_7SwizzleILi1ELi4ELi3EEENS4_18smem_ptr_flag_bitsILi8EEENST_INS5_IJNSA_ILi8EEESH_EEENS5_IJSH_SB_EEEEEEEvNS4_8identityES12_S1C_vS1D_EENS_8epilogue10collective6detail29Sm90TmaWarpSpecializedAdapterINS1G_15DefaultEpilogueISJ_SK_SK_NS1F_6thread17LinearCombinationISJ_Li1EffLNS1K_9ScaleType4KindE0ELNS_15FloatRoundStyleE2ESJ_EENS1_15EpilogueDefaultEEEEEvvEEEEvNT_6ParamsE)
        /*0014*/ 	.word	0x00000000


	//----- nvinfo : EIATTR_MIN_STACK_SIZE
	.align		4
.L_14:
        /*0018*/ 	.byte	0x04, 0x12
        /*001a*/ 	.short	(.L_16 - .L_15)
	.align		4
.L_15:
        /*001c*/ 	.word	index@(_ZN7cutlass13device_kernelINS_4gemm6kernel13GemmUniversalIN4cute5tupleIJiiiiEEENS1_10collective13CollectiveMmaINS1_37MainloopSm90TmaGmmaWarpSpecializedFP8ILi22ENS5_IJNS4_1CILi1EEESB_SB_EEENS1_35KernelTmaWarpSpecializedCooperativeEEENS5_IJNSA_ILi256EEENSA_ILi64EEENSA_ILi32EEEEEENS_12float_e5m2_tENS5_IJlSB_lEEESJ_SK_NS4_8TiledMMAINS4_8MMA_AtomIJNS4_4SM904GMMA30MMA_64x64x32_F32E5M2E5M2_SS_TNILNSO_7ScaleInE1ELSQ_1EEEEEENS4_6LayoutINS5_IJNSA_ILi2EEESB_SB_EEENS5_IJSB_NSA_ILi0EEESW_EEEEENS5_IJNS4_10UnderscoreESZ_SZ_EEEEENS4_13SM90_TMA_LOADENS4_14ComposedLayoutINS4_7SwizzleILi1ELi4ELi3EEENS4_18smem_ptr_flag_bitsILi8EEENST_INS5_IJNSA_ILi8EEESH_EEENS5_IJSH_SB_EEEEEEEvNS4_8identityES12_S1C_vS1D_EENS_8epilogue10collective6detail29Sm90TmaWarpSpecializedAdapterINS1G_15DefaultEpilogueISJ_SK_SK_NS1F_6thread17LinearCombinationISJ_Li1EffLNS1K_9ScaleType4KindE0ELNS_15FloatRoundStyleE2ESJ_EENS1_15EpilogueDefaultEEEEEvvEEEEvNT_6ParamsE)
        /*0020*/ 	.word	0x00000000
.L_16:


//--------------------- .nv.compat                --------------------------
	.section	.nv.compat,"",@"SHT_CUDA_COMPAT_INFO"
	.align	4
        /*0000*/ 	.byte	0x02, 0x09, 0x01, 0x00, 0x02, 0x02, 0x04, 0x00, 0x02, 0x05, 0x05, 0x00, 0x03, 0x07, 0x01, 0x01
        /*0010*/ 	.byte	0x02, 0x03, 0x01, 0x00, 0x02, 0x06, 0x01, 0x00, 0x04, 0x0b, 0x08, 0x00, 0x00, 0x00, 0x00, 0x00
        /*0020*/ 	.byte	0x00, 0x00, 0x00, 0x00


//--------------------- .nv.info._ZN7cutlass13device_kernelINS_4gemm6kernel13GemmUniversalIN4cute5tupleIJiiiiEEENS1_10collective13CollectiveMmaINS1_37MainloopSm90TmaGmmaWarpSpecializedFP8ILi22ENS5_IJNS4_1CILi1EEESB_SB_EEENS1_35KernelTmaWarpSpecializedCooperativeEEENS5_IJNSA_ILi256EEENSA_ILi64EEENSA_ILi32EEEEEENS_12float_e5m2_tENS5_IJlSB_lEEESJ_SK_NS4_8TiledMMAINS4_8MMA_AtomIJNS4_4SM904GMMA30MMA_64x64x32_F32E5M2E5M2_SS_TNILNSO_7ScaleInE1ELSQ_1EEEEEENS4_6LayoutINS5_IJNSA_ILi2EEESB_SB_EEENS5_IJSB_NSA_ILi0EEESW_EEEEENS5_IJNS4_10UnderscoreESZ_SZ_EEEEENS4_13SM90_TMA_LOADENS4_14ComposedLayoutINS4_7SwizzleILi1ELi4ELi3EEENS4_18smem_ptr_flag_bitsILi8EEENST_INS5_IJNSA_ILi8EEESH_EEENS5_IJSH_SB_EEEEEEEvNS4_8identityES12_S1C_vS1D_EENS_8epilogue10collective6detail29Sm90TmaWarpSpecializedAdapterINS1G_15DefaultEpilogueISJ_SK_SK_NS1F_6thread17LinearCombinationISJ_Li1EffLNS1K_9ScaleType4KindE0ELNS_15FloatRoundStyleE2ESJ_EENS1_15EpilogueDefaultEEEEEvvEEEEvNT_6ParamsE --------------------------
	.section	.nv.info._ZN7cutlass13device_kernelINS_4gemm6kernel13GemmUniversalIN4cute5tupleIJiiiiEEENS1_10collective13CollectiveMmaINS1_37MainloopSm90TmaGmmaWarpSpecializedFP8ILi22ENS5_IJNS4_1CILi1EEESB_SB_EEENS1_35KernelTmaWarpSpecializedCooperativeEEENS5_IJNSA_ILi256EEENSA_ILi64EEENSA_ILi32EEEEEENS_12float_e5m2_tENS5_IJlSB_lEEESJ_SK_NS4_8TiledMMAINS4_8MMA_AtomIJNS4_4SM904GMMA30MMA_64x64x32_F32E5M2E5M2_SS_TNILNSO_7ScaleInE1ELSQ_1EEEEEENS4_6LayoutINS5_IJNSA_ILi2EEESB_SB_EEENS5_IJSB_NSA_ILi0EEESW_EEEEENS5_IJNS4_10UnderscoreESZ_SZ_EEEEENS4_13SM90_TMA_LOADENS4_14ComposedLayoutINS4_7SwizzleILi1ELi4ELi3EEENS4_18smem_ptr_flag_bitsILi8EEENST_INS5_IJNSA_ILi8EEESH_EEENS5_IJSH_SB_EEEEEEEvNS4_8identityES12_S1C_vS1D_EENS_8epilogue10collective6detail29Sm90TmaWarpSpecializedAdapterINS1G_15DefaultEpilogueISJ_SK_SK_NS1F_6thread17LinearCombinationISJ_Li1EffLNS1K_9ScaleType4KindE0ELNS_15FloatRoundStyleE2ESJ_EENS1_15EpilogueDefaultEEEEEvvEEEEvNT_6ParamsE,"",@"SHT_CUDA_INFO"
	.sectionflags	@""
	.align	4


	//----- nvinfo : EIATTR_CUDA_API_VERSION
	.align		4
        /*0000*/ 	.byte	0x04, 0x37
        /*0002*/ 	.short	(.L_18 - .L_17)
.L_17:
        /*0004*/ 	.word	0x00000082


	//----- nvinfo : EIATTR_KPARAM_INFO
	.align		4
.L_18:
        /*0008*/ 	.byte	0x04, 0x17
        /*000a*/ 	.short	(.L_20 - .L_19)
.L_19:
        /*000c*/ 	.word	0x00000000
        /*0010*/ 	.short	0x0000
        /*0012*/ 	.short	0x0070
        /*0014*/ 	.byte	0x00, 0xf0, 0x01, 0x10


	//----- nvinfo : EIATTR_SPARSE_MMA_MASK
	.align		4
.L_20:
        /*0018*/ 	.byte	0x03, 0x50
        /*001a*/ 	.short	0x0000


	//----- nvinfo : EIATTR_MAXREG_COUNT
	.align		4
        /*001c*/ 	.byte	0x03, 0x1b
        /*001e*/ 	.short	0x00a8


	//----- nvinfo : EIATTR_NUM_BARRIERS
	.align		4
        /*0020*/ 	.byte	0x02, 0x4c
        /*0022*/ 	.byte	0x01
	.zero		1


	//----- nvinfo : EIATTR_MERCURY_ISA_VERSION
	.align		4
        /*0024*/ 	.byte	0x03, 0x5f
        /*0026*/ 	.short	0x0101


	//----- nvinfo : EIATTR_INT_WARP_WIDE_INSTR_OFFSETS
	.align		4
        /*0028*/ 	.byte	0x04, 0x31
        /*002a*/ 	.short	(.L_22 - .L_21)


	//   ....[0]....
.L_21:
        /*002c*/ 	.word	0x00000640


	//   ....[1]....
        /*0030*/ 	.word	0x00000650


	//   ....[2]....
        /*0034*/ 	.word	0x00000740


	//----- nvinfo : EIATTR_COOP_GROUP_MASK_REGIDS
	.align		4
.L_22:
        /*0038*/ 	.byte	0x04, 0x29
        /*003a*/ 	.short	(.L_24 - .L_23)


	//   ....[0]....
.L_23:
        /*003c*/ 	.word	0xffffffff


	//   ....[1]....
        /*0040*/ 	.word	0xffffffff


	//   ....[2]....
        /*0044*/ 	.word	0xffffffff


	//   ....[3]....
        /*0048*/ 	.word	0xffffffff


	//   ....[4]....
        /*004c*/ 	.word	0xffffffff


	//----- nvinfo : EIATTR_COOP_GROUP_INSTR_OFFSETS
	.align		4
.L_24:
        /*0050*/ 	.byte	0x04, 0x28
        /*0052*/ 	.short	(.L_26 - .L_25)


	//   ....[0]....
.L_25:
        /*0054*/ 	.word	0x00000060


	//   ....[1]....
        /*0058*/ 	.word	0x00000070


	//   ....[2]....
        /*005c*/ 	.word	0x00000130


	//   ....[3]....
        /*0060*/ 	.word	0x00000530


	//   ....[4]....
        /*0064*/ 	.word	0x00001230


	//----- nvinfo : EIATTR_REG_RECONFIG
	.align		4
.L_26:
        /*0068*/ 	.byte	0x01, 0x54
	.zero		2


	//----- nvinfo : EIATTR_MBARRIER_INSTR_OFFSETS
	.align		4
        /*006c*/ 	.byte	0x04, 0x39
        /*006e*/ 	.short	(.L_28 - .L_27)


	//   ....[0]....
.L_27:
        /*0070*/ 	.word	0x00000250
        /*0074*/ 	.word	0x000000ff
        /*0078*/ 	.word	0x00000000
        /*007c*/ 	.short	0x0100
        /*007e*/ 	.byte	0x08
	.zero		1


	//   ....[1]....
        /*0080*/ 	.word	0x00000260
        /*0084*/ 	.word	0x000000ff
        /*0088*/ 	.word	0x000000b0
        /*008c*/ 	.short	0x0100
        /*008e*/ 	.byte	0x08
	.zero		1


	//   ....[2]....
        /*0090*/ 	.word	0x00000270
        /*0094*/ 	.word	0x000000ff
        /*0098*/ 	.word	0x00000008
        /*009c*/ 	.short	0x0100
        /*009e*/ 	.byte	0x08
	.zero		1


	//   ....[3]....
        /*00a0*/ 	.word	0x00000280
        /*00a4*/ 	.word	0x000000ff
        /*00a8*/ 	.word	0x000000b8
        /*00ac*/ 	.short	0x0100
        /*00ae*/ 	.byte	0x08
	.zero		1


	//   ....[4]....
        /*00b0*/ 	.word	0x00000290
        /*00b4*/ 	.word	0x000000ff
        /*00b8*/ 	.word	0x00000010
        /*00bc*/ 	.short	0x0100
        /*00be*/ 	.byte	0x08
	.zero		1


	//   ....[5]....
        /*00c0*/ 	.word	0x000002a0
        /*00c4*/ 	.word	0x000000ff
        /*00c8*/ 	.word	0x000000c0
        /*00cc*/ 	.short	0x0100
        /*00ce*/ 	.byte	0x08
	.zero		1


	//   ....[6]....
        /*00d0*/ 	.word	0x000002b0
        /*00d4*/ 	.word	0x000000ff
        /*00d8*/ 	.word	0x00000018
        /*00dc*/ 	.short	0x0100
        /*00de*/ 	.byte	0x08
	.zero		1


	//   ....[7]....
        /*00e0*/ 	.word	0x000002c0
        /*00e4*/ 	.word	0x000000ff
        /*00e8*/ 	.word	0x000000c8
        /*00ec*/ 	.short	0x0100
        /*00ee*/ 	.byte	0x08
	.zero		1


	//   ....[8]....
        /*00f0*/ 	.word	0x000002d0
        /*00f4*/ 	.word	0x000000ff
        /*00f8*/ 	.word	0x00000020
        /*00fc*/ 	.short	0x0100
        /*00fe*/ 	.byte	0x08
	.zero		1


	//   ....[9]....
        /*0100*/ 	.word	0x000002e0
        /*0104*/ 	.word	0x000000ff
        /*0108*/ 	.word	0x000000d0
        /*010c*/ 	.short	0x0100
        /*010e*/ 	.byte	0x08
	.zero		1


	//   ....[10]....
        /*0110*/ 	.word	0x000002f0
        /*0114*/ 	.word	0x000000ff
        /*0118*/ 	.word	0x00000028
        /*011c*/ 	.short	0x0100
        /*011e*/ 	.byte	0x08
	.zero		1


	//   ....[11]....
        /*0120*/ 	.word	0x00000300
        /*0124*/ 	.word	0x000000ff
        /*0128*/ 	.word	0x000000d8
        /*012c*/ 	.short	0x0100
        /*012e*/ 	.byte	0x08
	.zero		1


	//   ....[12]....
        /*0130*/ 	.word	0x00000310
        /*0134*/ 	.word	0x000000ff
        /*0138*/ 	.word	0x00000030
        /*013c*/ 	.short	0x0100
        /*013e*/ 	.byte	0x08
	.zero		1


	//   ....[13]....
        /*0140*/ 	.word	0x00000320
        /*0144*/ 	.word	0x000000ff
        /*0148*/ 	.word	0x000000e0
        /*014c*/ 	.short	0x0100
        /*014e*/ 	.byte	0x08
	.zero		1


	//   ....[14]....
        /*0150*/ 	.word	0x00000330
        /*0154*/ 	.word	0x000000ff
        /*0158*/ 	.word	0x00000038
        /*015c*/ 	.short	0x0100
        /*015e*/ 	.byte	0x08
	.zero		1


	//   ....[15]....
        /*0160*/ 	.word	0x00000340
        /*0164*/ 	.word	0x000000ff
        /*0168*/ 	.word	0x000000e8
        /*016c*/ 	.short	0x0100
        /*016e*/ 	.byte	0x08
	.zero		1


	//   ....[16]....
        /*0170*/ 	.word	0x00000350
        /*0174*/ 	.word	0x000000ff
        /*0178*/ 	.word	0x00000040
        /*017c*/ 	.short	0x0100
        /*017e*/ 	.byte	0x08
	.zero		1


	//   ....[17]....
        /*0180*/ 	.word	0x00000360
        /*0184*/ 	.word	0x000000ff
        /*0188*/ 	.word	0x000000f0
        /*018c*/ 	.short	0x0100
        /*018e*/ 	.byte	0x08
	.zero		1


	//   ....[18]....
        /*0190*/ 	.word	0x00000370
        /*0194*/ 	.word	0x000000ff
        /*0198*/ 	.word	0x00000048
        /*019c*/ 	.short	0x0100
        /*019e*/ 	.byte	0x08
	.zero		1


	//   ....[19]....
        /*01a0*/ 	.word	0x00000380
        /*01a4*/ 	.word	0x000000ff
        /*01a8*/ 	.word	0x000000f8
        /*01ac*/ 	.short	0x0100
        /*01ae*/ 	.byte	0x08
	.zero		1


	//   ....[20]....
        /*01b0*/ 	.word	0x00000390
        /*01b4*/ 	.word	0x000000ff
        /*01b8*/ 	.word	0x00000050
        /*01bc*/ 	.short	0x0100
        /*01be*/ 	.byte	0x08
	.zero		1


	//   ....[21]....
        /*01c0*/ 	.word	0x000003a0
        /*01c4*/ 	.word	0x000000ff
        /*01c8*/ 	.word	0x00000100
        /*01cc*/ 	.short	0x0100
        /*01ce*/ 	.byte	0x08
	.zero		1


	//   ....[22]....
        /*01d0*/ 	.word	0x000003b0
        /*01d4*/ 	.word	0x000000ff
        /*01d8*/ 	.word	0x00000058
        /*01dc*/ 	.short	0x0100
        /*01de*/ 	.byte	0x08
	.zero		1


	//   ....[23]....
        /*01e0*/ 	.word	0x000003c0
        /*01e4*/ 	.word	0x000000ff
        /*01e8*/ 	.word	0x00000108
        /*01ec*/ 	.short	0x0100
        /*01ee*/ 	.byte	0x08
	.zero		1


	//   ....[24]....
        /*01f0*/ 	.word	0x000003d0
        /*01f4*/ 	.word	0x000000ff
        /*01f8*/ 	.word	0x00000060
        /*01fc*/ 	.short	0x0100
        /*01fe*/ 	.byte	0x08
	.zero		1


	//   ....[25]....
        /*0200*/ 	.word	0x000003e0
        /*0204*/ 	.word	0x000000ff
        /*0208*/ 	.word	0x00000110
        /*020c*/ 	.short	0x0100
        /*020e*/ 	.byte	0x08
	.zero		1


	//   ....[26]....
        /*0210*/ 	.word	0x000003f0
        /*0214*/ 	.word	0x000000ff
        /*0218*/ 	.word	0x00000068
        /*021c*/ 	.short	0x0100
        /*021e*/ 	.byte	0x08
	.zero		1


	//   ....[27]....
        /*0220*/ 	.word	0x00000400
        /*0224*/ 	.word	0x000000ff
        /*0228*/ 	.word	0x00000118
        /*022c*/ 	.short	0x0100
        /*022e*/ 	.byte	0x08
	.zero		1


	//   ....[28]....
        /*0230*/ 	.word	0x00000410
        /*0234*/ 	.word	0x000000ff
        /*0238*/ 	.word	0x00000070
        /*023c*/ 	.short	0x0100
        /*023e*/ 	.byte	0x08
	.zero		1


	//   ....[29]....
        /*0240*/ 	.word	0x00000420
        /*0244*/ 	.word	0x000000ff
        /*0248*/ 	.word	0x00000120
        /*024c*/ 	.short	0x0100
        /*024e*/ 	.byte	0x08
	.zero		1


	//   ....[30]....
        /*0250*/ 	.word	0x00000430
        /*0254*/ 	.word	0x000000ff
        /*0258*/ 	.word	0x00000078
        /*025c*/ 	.short	0x0100
        /*025e*/ 	.byte	0x08
	.zero		1


	//   ....[31]....
        /*0260*/ 	.word	0x00000440
        /*0264*/ 	.word	0x000000ff
        /*0268*/ 	.word	0x00000128
        /*026c*/ 	.short	0x0100
        /*026e*/ 	.byte	0x08
	.zero		1


	//   ....[32]....
        /*0270*/ 	.word	0x00000450
        /*0274*/ 	.word	0x000000ff
        /*0278*/ 	.word	0x00000080
        /*027c*/ 	.short	0x0100
        /*027e*/ 	.byte	0x08
	.zero		1


	//   ....[33]....
        /*0280*/ 	.word	0x00000460
        /*0284*/ 	.word	0x000000ff
        /*0288*/ 	.word	0x00000130
        /*028c*/ 	.short	0x0100
        /*028e*/ 	.byte	0x08
	.zero		1


	//   ....[34]....
        /*0290*/ 	.word	0x00000470
        /*0294*/ 	.word	0x000000ff
        /*0298*/ 	.word	0x00000088
        /*029c*/ 	.short	0x0100
        /*029e*/ 	.byte	0x08
	.zero		1


	//   ....[35]....
        /*02a0*/ 	.word	0x00000480
        /*02a4*/ 	.word	0x000000ff
        /*02a8*/ 	.word	0x00000138
        /*02ac*/ 	.short	0x0100
        /*02ae*/ 	.byte	0x08
	.zero		1


	//   ....[36]....
        /*02b0*/ 	.word	0x00000490
        /*02b4*/ 	.word	0x000000ff
        /*02b8*/ 	.word	0x00000090
        /*02bc*/ 	.short	0x0100
        /*02be*/ 	.byte	0x08
	.zero		1


	//   ....[37]....
        /*02c0*/ 	.word	0x000004a0
        /*02c4*/ 	.word	0x000000ff
        /*02c8*/ 	.word	0x00000140
        /*02cc*/ 	.short	0x0100
        /*02ce*/ 	.byte	0x08
	.zero		1


	//   ....[38]....
        /*02d0*/ 	.word	0x000004b0
        /*02d4*/ 	.word	0x000000ff
        /*02d8*/ 	.word	0x00000098
        /*02dc*/ 	.short	0x0100
        /*02de*/ 	.byte	0x08
	.zero		1


	//   ....[39]....
        /*02e0*/ 	.word	0x000004c0
        /*02e4*/ 	.word	0x000000ff
        /*02e8*/ 	.word	0x00000148
        /*02ec*/ 	.short	0x0100
        /*02ee*/ 	.byte	0x08
	.zero		1


	//   ....[40]....
        /*02f0*/ 	.word	0x000004d0
        /*02f4*/ 	.word	0x000000ff
        /*02f8*/ 	.word	0x000000a0
        /*02fc*/ 	.short	0x0100
        /*02fe*/ 	.byte	0x08
	.zero		1


	//   ....[41]....
        /*0300*/ 	.word	0x000004e0
        /*0304*/ 	.word	0x000000ff
        /*0308*/ 	.word	0x00000150
        /*030c*/ 	.short	0x0100
        /*030e*/ 	.byte	0x08
	.zero		1


	//   ....[42]....
        /*0310*/ 	.word	0x000004f0
        /*0314*/ 	.word	0x000000ff
        /*0318*/ 	.word	0x000000a8
        /*031c*/ 	.short	0x0100
        /*031e*/ 	.byte	0x08
	.zero		1


	//   ....[43]....
        /*0320*/ 	.word	0x00000500
        /*0324*/ 	.word	0x000000ff
        /*0328*/ 	.word	0x00000158
        /*032c*/ 	.short	0x0100
        /*032e*/ 	.byte	0x08
	.zero		1


	//   ....[44]....
        /*0330*/ 	.word	0x00000790
        /*0334*/ 	.word	0x000000ff
        /*0338*/ 	.word	0x00000170
        /*033c*/ 	.short	0x0100
        /*033e*/ 	.byte	0x06
	.zero		1


	//   ....[45]....
        /*0340*/ 	.word	0x000007f0
        /*0344*/ 	.word	0x000000ff
        /*0348*/ 	.word	0x00000178
        /*034c*/ 	.short	0x0100
        /*034e*/ 	.byte	0x06
	.zero		1


	//   ....[46]....
        /*0350*/ 	.word	0x00001760
        /*0354*/ 	.word	0x000000ff
        /*0358*/ 	.word	0x00000000
        /*035c*/ 	.short	0x010a
        /*035e*/ 	.byte	0x07
	.zero		1


	//   ....[47]....
        /*0360*/ 	.word	0x000017c0
        /*0364*/ 	.word	0x000000ff
        /*0368*/ 	.word	0x00000000
        /*036c*/ 	.short	0x010a
        /*036e*/ 	.byte	0x07
	.zero		1


	//   ....[48]....
        /*0370*/ 	.word	0x000020d0
        /*0374*/ 	.word	0x000000ff
        /*0378*/ 	.word	0x00000000
        /*037c*/ 	.short	0x010a
        /*037e*/ 	.byte	0x0c
	.zero		1


	//   ....[49]....
        /*0380*/ 	.word	0x00002110
        /*0384*/ 	.word	0x000000ff
        /*0388*/ 	.word	0x00000000
        /*038c*/ 	.short	0x010a
        /*038e*/ 	.byte	0x0c
	.zero		1


	//   ....[50]....
        /*0390*/ 	.word	0x00002730
        /*0394*/ 	.word	0x000000ff
        /*0398*/ 	.word	0x00000000
        /*039c*/ 	.short	0x0101
        /*039e*/ 	.byte	0x08
	.zero		1


	//   ....[51]....
        /*03a0*/ 	.word	0x00002d80
        /*03a4*/ 	.word	0x000000ff
        /*03a8*/ 	.word	0x00000000
        /*03ac*/ 	.short	0x0101
        /*03ae*/ 	.byte	0x08
	.zero		1


	//   ....[52]....
        /*03b0*/ 	.word	0x00008890
        /*03b4*/ 	.word	0x00000013
        /*03b8*/ 	.word	0x000000b0
        /*03bc*/ 	.short	0x010a
        /*03be*/ 	.byte	0x3f
	.zero		1


	//   ....[53]....
        /*03c0*/ 	.word	0x00008c30
        /*03c4*/ 	.word	0x00000008
        /*03c8*/ 	.word	0x00000178
        /*03cc*/ 	.short	0x0101
        /*03ce*/ 	.byte	0x3f
	.zero		1


	//   ....[54]....
        /*03d0*/ 	.word	0x00009340
        /*03d4*/ 	.word	0x00000006
        /*03d8*/ 	.word	0x00000000
        /*03dc*/ 	.short	0x010a
        /*03de*/ 	.byte	0x3f
	.zero		1


	//   ....[55]....
        /*03e0*/ 	.word	0x000093c0
        /*03e4*/ 	.word	0x00000007
        /*03e8*/ 	.word	0x00000000
        /*03ec*/ 	.short	0x010a
        /*03ee*/ 	.byte	0x3f
	.zero		1


	//   ....[56]....
        /*03f0*/ 	.word	0x00009450
        /*03f4*/ 	.word	0x00000006
        /*03f8*/ 	.word	0x00000000
        /*03fc*/ 	.short	0x010a
        /*03fe*/ 	.byte	0x3f
	.zero		1


	//   ....[57]....
        /*0400*/ 	.word	0x000094e0
        /*0404*/ 	.word	0x00000009
        /*0408*/ 	.word	0x00000000
        /*040c*/ 	.short	0x010a
        /*040e*/ 	.byte	0x3f
	.zero		1


	//   ....[58]....
        /*0410*/ 	.word	0x00009570
        /*0414*/ 	.word	0x00000006
        /*0418*/ 	.word	0x00000000
        /*041c*/ 	.short	0x010a
        /*041e*/ 	.byte	0x3f
	.zero		1


	//   ....[59]....
        /*0420*/ 	.word	0x00009600
        /*0424*/ 	.word	0x00000009
        /*0428*/ 	.word	0x00000000
        /*042c*/ 	.short	0x010a
        /*042e*/ 	.byte	0x3f
	.zero		1


	//   ....[60]....
        /*0430*/ 	.word	0x00009690
        /*0434*/ 	.word	0x00000006
        /*0438*/ 	.word	0x00000000
        /*043c*/ 	.short	0x010a
        /*043e*/ 	.byte	0x3f
	.zero		1


	//   ....[61]....
        /*0440*/ 	.word	0x00009720
        /*0444*/ 	.word	0x00000009
        /*0448*/ 	.word	0x00000000
        /*044c*/ 	.short	0x010a
        /*044e*/ 	.byte	0x3f
	.zero		1


	//   ....[62]....
        /*0450*/ 	.word	0x000097b0
        /*0454*/ 	.word	0x00000006
        /*0458*/ 	.word	0x00000000
        /*045c*/ 	.short	0x010a
        /*045e*/ 	.byte	0x3f
	.zero		1


	//   ....[63]....
        /*0460*/ 	.word	0x00009840
        /*0464*/ 	.word	0x00000009
        /*0468*/ 	.word	0x00000000
        /*046c*/ 	.short	0x010a
        /*046e*/ 	.byte	0x3f
	.zero		1


	//   ....[64]....
        /*0470*/ 	.word	0x000098d0
        /*0474*/ 	.word	0x00000006
        /*0478*/ 	.word	0x00000000
        /*047c*/ 	.short	0x010a
        /*047e*/ 	.byte	0x3f
	.zero		1


	//   ....[65]....
        /*0480*/ 	.word	0x00009960
        /*0484*/ 	.word	0x00000009
        /*0488*/ 	.word	0x00000000
        /*048c*/ 	.short	0x010a
        /*048e*/ 	.byte	0x3f
	.zero		1


	//   ....[66]....
        /*0490*/ 	.word	0x000099f0
        /*0494*/ 	.word	0x00000006
        /*0498*/ 	.word	0x00000000
        /*049c*/ 	.short	0x010a
        /*049e*/ 	.byte	0x3f
	.zero		1


	//   ....[67]....
        /*04a0*/ 	.word	0x00009a80
        /*04a4*/ 	.word	0x00000009
        /*04a8*/ 	.word	0x00000000
        /*04ac*/ 	.short	0x010a
        /*04ae*/ 	.byte	0x3f
	.zero		1


	//   ....[68]....
        /*04b0*/ 	.word	0x00009b10
        /*04b4*/ 	.word	0x00000006
        /*04b8*/ 	.word	0x00000000
        /*04bc*/ 	.short	0x010a
        /*04be*/ 	.byte	0x3f
	.zero		1


	//   ....[69]....
        /*04c0*/ 	.word	0x00009ba0
        /*04c4*/ 	.word	0x00000009
        /*04c8*/ 	.word	0x00000000
        /*04cc*/ 	.short	0x010a
        /*04ce*/ 	.byte	0x3f
	.zero		1


	//   ....[70]....
        /*04d0*/ 	.word	0x00009c30
        /*04d4*/ 	.word	0x00000006
        /*04d8*/ 	.word	0x00000000
        /*04dc*/ 	.short	0x010a
        /*04de*/ 	.byte	0x3f
	.zero		1


	//   ....[71]....
        /*04e0*/ 	.word	0x00009cc0
        /*04e4*/ 	.word	0x00000009
        /*04e8*/ 	.word	0x00000000
        /*04ec*/ 	.short	0x010a
        /*04ee*/ 	.byte	0x3f
	.zero		1


	//   ....[72]....
        /*04f0*/ 	.word	0x00009d50
        /*04f4*/ 	.word	0x00000006
        /*04f8*/ 	.word	0x00000000
        /*04fc*/ 	.short	0x010a
        /*04fe*/ 	.byte	0x3f
	.zero		1


	//   ....[73]....
        /*0500*/ 	.word	0x00009de0
        /*0504*/ 	.word	0x00000009
        /*0508*/ 	.word	0x00000000
        /*050c*/ 	.short	0x010a
        /*050e*/ 	.byte	0x3f
	.zero		1


	//   ....[74]....
        /*0510*/ 	.word	0x00009e70
        /*0514*/ 	.word	0x00000006
        /*0518*/ 	.word	0x00000000
        /*051c*/ 	.short	0x010a
        /*051e*/ 	.byte	0x3f
	.zero		1


	//   ....[75]....
        /*0520*/ 	.word	0x00009f00
        /*0524*/ 	.word	0x00000003
        /*0528*/ 	.word	0x00000000
        /*052c*/ 	.short	0x010a
        /*052e*/ 	.byte	0x3f
	.zero		1


	//   ....[76]....
        /*0530*/ 	.word	0x00009f70
        /*0534*/ 	.word	0x0000000b
        /*0538*/ 	.word	0x00000000
        /*053c*/ 	.short	0x010a
        /*053e*/ 	.byte	0x3f
	.zero		1


	//   ....[77]....
        /*0540*/ 	.word	0x00009fd0
        /*0544*/ 	.word	0x0000000c
        /*0548*/ 	.word	0x00000000
        /*054c*/ 	.short	0x010a
        /*054e*/ 	.byte	0x3f
	.zero		1


	//   ....[78]....
        /*0550*/ 	.word	0x0000a0a0
        /*0554*/ 	.word	0x00000013
        /*0558*/ 	.word	0x000000b0
        /*055c*/ 	.short	0x010a
        /*055e*/ 	.byte	0x3f
	.zero		1


	//   ....[79]....
        /*0560*/ 	.word	0x0000a180
        /*0564*/ 	.word	0x00000006
        /*0568*/ 	.word	0x00000000
        /*056c*/ 	.short	0x010a
        /*056e*/ 	.byte	0x3f
	.zero		1


	//   ....[80]....
        /*0570*/ 	.word	0x0000a1d0
        /*0574*/ 	.word	0x00000007
        /*0578*/ 	.word	0x00000000
        /*057c*/ 	.short	0x010a
        /*057e*/ 	.byte	0x3f
	.zero		1


	//   ....[81]....
        /*0580*/ 	.word	0x0000a220
        /*0584*/ 	.word	0x00000006
        /*0588*/ 	.word	0x00000000
        /*058c*/ 	.short	0x010a
        /*058e*/ 	.byte	0x3f
	.zero		1


	//   ....[82]....
        /*0590*/ 	.word	0x0000a270
        /*0594*/ 	.word	0x00000009
        /*0598*/ 	.word	0x00000000
        /*059c*/ 	.short	0x010a
        /*059e*/ 	.byte	0x3f
	.zero		1


	//   ....[83]....
        /*05a0*/ 	.word	0x0000a2c0
        /*05a4*/ 	.word	0x00000006
        /*05a8*/ 	.word	0x00000000
        /*05ac*/ 	.short	0x010a
        /*05ae*/ 	.byte	0x3f
	.zero		1


	//   ....[84]....
        /*05b0*/ 	.word	0x0000a310
        /*05b4*/ 	.word	0x00000009
        /*05b8*/ 	.word	0x00000000
        /*05bc*/ 	.short	0x010a
        /*05be*/ 	.byte	0x3f
	.zero		1


	//   ....[85]....
        /*05c0*/ 	.word	0x0000a360
        /*05c4*/ 	.word	0x00000006
        /*05c8*/ 	.word	0x00000000
        /*05cc*/ 	.short	0x010a
        /*05ce*/ 	.byte	0x3f
	.zero		1


	//   ....[86]....
        /*05d0*/ 	.word	0x0000a3b0
        /*05d4*/ 	.word	0x00000009
        /*05d8*/ 	.word	0x00000000
        /*05dc*/ 	.short	0x010a
        /*05de*/ 	.byte	0x3f
	.zero		1


	//   ....[87]....
        /*05e0*/ 	.word	0x0000a400
        /*05e4*/ 	.word	0x00000006
        /*05e8*/ 	.word	0x00000000
        /*05ec*/ 	.short	0x010a
        /*05ee*/ 	.byte	0x3f
	.zero		1


	//   ....[88]....
        /*05f0*/ 	.word	0x0000a450
        /*05f4*/ 	.word	0x00000009
        /*05f8*/ 	.word	0x00000000
        /*05fc*/ 	.short	0x010a
        /*05fe*/ 	.byte	0x3f
	.zero		1


	//   ....[89]....
        /*0600*/ 	.word	0x0000a4a0
        /*0604*/ 	.word	0x00000006
        /*0608*/ 	.word	0x00000000
        /*060c*/ 	.short	0x010a
        /*060e*/ 	.byte	0x3f
	.zero		1


	//   ....[90]....
        /*0610*/ 	.word	0x0000a4f0
        /*0614*/ 	.word	0x00000009
        /*0618*/ 	.word	0x00000000
        /*061c*/ 	.short	0x010a
        /*061e*/ 	.byte	0x3f
	.zero		1


	//   ....[91]....
        /*0620*/ 	.word	0x0000a540
        /*0624*/ 	.word	0x00000006
        /*0628*/ 	.word	0x00000000
        /*062c*/ 	.short	0x010a
        /*062e*/ 	.byte	0x3f
	.zero		1


	//   ....[92]....
        /*0630*/ 	.word	0x0000a590
        /*0634*/ 	.word	0x00000009
        /*0638*/ 	.word	0x00000000
        /*063c*/ 	.short	0x010a
        /*063e*/ 	.byte	0x3f
	.zero		1


	//   ....[93]....
        /*0640*/ 	.word	0x0000a5e0
        /*0644*/ 	.word	0x00000006
        /*0648*/ 	.word	0x00000000
        /*064c*/ 	.short	0x010a
        /*064e*/ 	.byte	0x3f
	.zero		1


	//   ....[94]....
        /*0650*/ 	.word	0x0000a630
        /*0654*/ 	.word	0x00000009
        /*0658*/ 	.word	0x00000000
        /*065c*/ 	.short	0x010a
        /*065e*/ 	.byte	0x3f
	.zero		1


	//   ....[95]....
        /*0660*/ 	.word	0x0000a680
        /*0664*/ 	.word	0x00000006
        /*0668*/ 	.word	0x00000000
        /*066c*/ 	.short	0x010a
        /*066e*/ 	.byte	0x3f
	.zero		1


	//   ....[96]....
        /*0670*/ 	.word	0x0000a6d0
        /*0674*/ 	.word	0x00000009
        /*0678*/ 	.word	0x00000000
        /*067c*/ 	.short	0x010a
        /*067e*/ 	.byte	0x3f
	.zero		1


	//   ....[97]....
        /*0680*/ 	.word	0x0000a720
        /*0684*/ 	.word	0x00000006
        /*0688*/ 	.word	0x00000000
        /*068c*/ 	.short	0x010a
        /*068e*/ 	.byte	0x3f
	.zero		1


	//   ....[98]....
        /*0690*/ 	.word	0x0000a770
        /*0694*/ 	.word	0x00000009
        /*0698*/ 	.word	0x00000000
        /*069c*/ 	.short	0x010a
        /*069e*/ 	.byte	0x3f
	.zero		1


	//   ....[99]....
        /*06a0*/ 	.word	0x0000a7c0
        /*06a4*/ 	.word	0x00000006
        /*06a8*/ 	.word	0x00000000
        /*06ac*/ 	.short	0x010a
        /*06ae*/ 	.byte	0x3f
	.zero		1


	//----- nvinfo : EIATTR_NUM_MBARRIERS
	.align		4
.L_28:
        /*06b0*/ 	.byte	0x03, 0x38
        /*06b2*/ 	.short	0x002e


	//----- nvinfo : EIATTR_EXIT_INSTR_OFFSETS
	.align		4
        /*06b4*/ 	.byte	0x04, 0x1c
        /*06b6*/ 	.short	(.L_30 - .L_29)


	//   ....[0]....
.L_29:
        /*06b8*/ 	.word	0x00000840


	//   ....[1]....
        /*06bc*/ 	.word	0x00001100


	//   ....[2]....
        /*06c0*/ 	.word	0x00007f00


	//   ....[3]....
        /*06c4*/ 	.word	0x00008530


	//   ....[4]....
        /*06c8*/ 	.word	0x00009f50


	//----- nvinfo : EIATTR_MAX_THREADS
	.align		4
.L_30:
        /*06cc*/ 	.byte	0x04, 0x05
        /*06ce*/ 	.short	(.L_32 - .L_31)
.L_31:
        /*06d0*/ 	.word	0x00000180
        /*06d4*/ 	.word	0x00000001
        /*06d8*/ 	.word	0x00000001


	//----- nvinfo : EIATTR_CRS_STACK_SIZE
	.align		4
.L_32:
        /*06dc*/ 	.byte	0x04, 0x1e
        /*06de*/ 	.short	(.L_34 - .L_33)
.L_33:
        /*06e0*/ 	.word	0x00000000


	//----- nvinfo : EIATTR_CBANK_PARAM_SIZE
	.align		4
.L_34:
        /*06e4*/ 	.byte	0x03, 0x19
        /*06e6*/ 	.short	0x0470


	//----- nvinfo : EIATTR_PARAM_CBANK
	.align		4
        /*06e8*/ 	.byte	0x04, 0x0a
        /*06ea*/ 	.short	(.L_36 - .L_35)
	.align		4
.L_35:
        /*06ec*/ 	.word	index@(.nv.constant0._ZN7cutlass13device_kernelINS_4gemm6kernel13GemmUniversalIN4cute5tupleIJiiiiEEENS1_10collective13CollectiveMmaINS1_37MainloopSm90TmaGmmaWarpSpecializedFP8ILi22ENS5_IJNS4_1CILi1EEESB_SB_EEENS1_35KernelTmaWarpSpecializedCooperativeEEENS5_IJNSA_ILi256EEENSA_ILi64EEENSA_ILi32EEEEEENS_12float_e5m2_tENS5_IJlSB_lEEESJ_SK_NS4_8TiledMMAINS4_8MMA_AtomIJNS4_4SM904GMMA30MMA_64x64x32_F32E5M2E5M2_SS_TNILNSO_7ScaleInE1ELSQ_1EEEEEENS4_6LayoutINS5_IJNSA_ILi2EEESB_SB_EEENS5_IJSB_NSA_ILi0EEESW_EEEEENS5_IJNS4_10UnderscoreESZ_SZ_EEEEENS4_13SM90_TMA_LOADENS4_14ComposedLayoutINS4_7SwizzleILi1ELi4ELi3EEENS4_18smem_ptr_flag_bitsILi8EEENST_INS5_IJNSA_ILi8EEESH_EEENS5_IJSH_SB_EEEEEEEvNS4_8identityES12_S1C_vS1D_EENS_8epilogue10collective6detail29Sm90TmaWarpSpecializedAdapterINS1G_15DefaultEpilogueISJ_SK_SK_NS1F_6thread17LinearCombinationISJ_Li1EffLNS1K_9ScaleType4KindE0ELNS_15FloatRoundStyleE2ESJ_EENS1_15EpilogueDefaultEEEEEvvEEEEvNT_6ParamsE)
        /*06f0*/ 	.short	0x0210
        /*06f2*/ 	.short	0x0470


	//----- nvinfo : EIATTR_SW_WAR
	.align		4
.L_36:
        /*06f4*/ 	.byte	0x04, 0x36
        /*06f6*/ 	.short	(.L_38 - .L_37)
.L_37:
        /*06f8*/ 	.word	0x00000008
.L_38:


//--------------------- .nv.callgraph             --------------------------
	.section	.nv.callgraph,"",@"SHT_CUDA_CALLGRAPH"
	.align	4
	.sectionentsize	8
	.align		4
        /*0000*/ 	.word	0x00000000
	.align		4
        /*0004*/ 	.word	0xffffffff
	.align		4
        /*0008*/ 	.word	0x00000000
	.align		4
        /*000c*/ 	.word	0xfffffffe
	.align		4
        /*0010*/ 	.word	0x00000000
	.align		4
        /*0014*/ 	.word	0xfffffffd
	.align		4
        /*0018*/ 	.word	0x00000000
	.align		4
        /*001c*/ 	.word	0xfffffffc


//--------------------- .nv.constant4             --------------------------
	.section	.nv.constant4,"a",@progbits
	.align	8
	.align		8
.nv.constant4:
        /*0000*/ 	.dword	_ZN39_INTERNAL_22a1d03b_4_k_cu_2c212bd8_44344cuda3std3__45__cpo5beginE
	.align		8
        /*0008*/ 	.dword	_ZN39_INTERNAL_22a1d03b_4_k_cu_2c212bd8_44344cuda3std3__45__cpo3endE
	.align		8
        /*0010*/ 	.dword	_ZN39_INTERNAL_22a1d03b_4_k_cu_2c212bd8_44344cuda3std3__45__cpo6cbeginE
	.align		8
        /*0018*/ 	.dword	_ZN39_INTERNAL_22a1d03b_4_k_cu_2c212bd8_44344cuda3std3__45__cpo4cendE
	.align		8
        /*0020*/ 	.dword	_ZN39_INTERNAL_22a1d03b_4_k_cu_2c212bd8_44344cuda3std3__441_GLOBAL__N__22a1d03b_4_k_cu_2c212bd8_44346ignoreE
	.align		8
        /*0028*/ 	.dword	_ZN39_INTERNAL_22a1d03b_4_k_cu_2c212bd8_44344cuda3std3__419piecewise_constructE
	.align		8
        /*0030*/ 	.dword	_ZN39_INTERNAL_22a1d03b_4_k_cu_2c212bd8_44344cuda3std3__48in_placeE
	.align		8
        /*0038*/ 	.dword	_ZN39_INTERNAL_22a1d03b_4_k_cu_2c212bd8_44344cuda3std6ranges3__45__cpo4swapE
	.align		8
        /*0040*/ 	.dword	_ZN39_INTERNAL_22a1d03b_4_k_cu_2c212bd8_44344cuda3std6ranges3__45__cpo9iter_moveE
	.align		8
        /*0048*/ 	.dword	_ZN39_INTERNAL_22a1d03b_4_k_cu_2c212bd8_44344cute7productE
	.align		8
        /*0050*/ 	.dword	_ZN39_INTERNAL_22a1d03b_4_k_cu_2c212bd8_44344cute1_E


//--------------------- .text._ZN7cutlass13device_kernelINS_4gemm6kernel13GemmUniversalIN4cute5tupleIJiiiiEEENS1_10collective13CollectiveMmaINS1_37MainloopSm90TmaGmmaWarpSpecializedFP8ILi22ENS5_IJNS4_1CILi1EEESB_SB_EEENS1_35KernelTmaWarpSpecializedCooperativeEEENS5_IJNSA_ILi256EEENSA_ILi64EEENSA_ILi32EEEEEENS_12float_e5m2_tENS5_IJlSB_lEEESJ_SK_NS4_8TiledMMAINS4_8MMA_AtomIJNS4_4SM904GMMA30MMA_64x64x32_F32E5M2E5M2_SS_TNILNSO_7ScaleInE1ELSQ_1EEEEEENS4_6LayoutINS5_IJNSA_ILi2EEESB_SB_EEENS5_IJSB_NSA_ILi0EEESW_EEEEENS5_IJNS4_10UnderscoreESZ_SZ_EEEEENS4_13SM90_TMA_LOADENS4_14ComposedLayoutINS4_7SwizzleILi1ELi4ELi3EEENS4_18smem_ptr_flag_bitsILi8EEENST_INS5_IJNSA_ILi8EEESH_EEENS5_IJSH_SB_EEEEEEEvNS4_8identityES12_S1C_vS1D_EENS_8epilogue10collective6detail29Sm90TmaWarpSpecializedAdapterINS1G_15DefaultEpilogueISJ_SK_SK_NS1F_6thread17LinearCombinationISJ_Li1EffLNS1K_9ScaleType4KindE0ELNS_15FloatRoundStyleE2ESJ_EENS1_15EpilogueDefaultEEEEEvvEEEEvNT_6ParamsE --------------------------
	.section	.text._ZN7cutlass13device_kernelINS_4gemm6kernel13GemmUniversalIN4cute5tupleIJiiiiEEENS1_10collective13CollectiveMmaINS1_37MainloopSm90TmaGmmaWarpSpecializedFP8ILi22ENS5_IJNS4_1CILi1EEESB_SB_EEENS1_35KernelTmaWarpSpecializedCooperativeEEENS5_IJNSA_ILi256EEENSA_ILi64EEENSA_ILi32EEEEEENS_12float_e5m2_tENS5_IJlSB_lEEESJ_SK_NS4_8TiledMMAINS4_8MMA_AtomIJNS4_4SM904GMMA30MMA_64x64x32_F32E5M2E5M2_SS_TNILNSO_7ScaleInE1ELSQ_1EEEEEENS4_6LayoutINS5_IJNSA_ILi2EEESB_SB_EEENS5_IJSB_NSA_ILi0EEESW_EEEEENS5_IJNS4_10UnderscoreESZ_SZ_EEEEENS4_13SM90_TMA_LOADENS4_14ComposedLayoutINS4_7SwizzleILi1ELi4ELi3EEENS4_18smem_ptr_flag_bitsILi8EEENST_INS5_IJNSA_ILi8EEESH_EEENS5_IJSH_SB_EEEEEEEvNS4_8identityES12_S1C_vS1D_EENS_8epilogue10collective6detail29Sm90TmaWarpSpecializedAdapterINS1G_15DefaultEpilogueISJ_SK_SK_NS1F_6thread17LinearCombinationISJ_Li1EffLNS1K_9ScaleType4KindE0ELNS_15FloatRoundStyleE2ESJ_EENS1_15EpilogueDefaultEEEEEvvEEEEvNT_6ParamsE,"ax",@progbits
	.align	128
.text._ZN7cutlass13device_kernelINS_4gemm6kernel13GemmUniversalIN4cute5tupleIJiiiiEEENS1_10collective13CollectiveMmaINS1_37MainloopSm90TmaGmmaWarpSpecializedFP8ILi22ENS5_IJNS4_1CILi1EEESB_SB_EEENS1_35KernelTmaWarpSpecializedCooperativeEEENS5_IJNSA_ILi256EEENSA_ILi64EEENSA_ILi32EEEEEENS_12float_e5m2_tENS5_IJlSB_lEEESJ_SK_NS4_8TiledMMAINS4_8MMA_AtomIJNS4_4SM904GMMA30MMA_64x64x32_F32E5M2E5M2_SS_TNILNSO_7ScaleInE1ELSQ_1EEEEEENS4_6LayoutINS5_IJNSA_ILi2EEESB_SB_EEENS5_IJSB_NSA_ILi0EEESW_EEEEENS5_IJNS4_10UnderscoreESZ_SZ_EEEEENS4_13SM90_TMA_LOADENS4_14ComposedLayoutINS4_7SwizzleILi1ELi4ELi3EEENS4_18smem_ptr_flag_bitsILi8EEENST_INS5_IJNSA_ILi8EEESH_EEENS5_IJSH_SB_EEEEEEEvNS4_8identityES12_S1C_vS1D_EENS_8epilogue10collective6detail29Sm90TmaWarpSpecializedAdapterINS1G_15DefaultEpilogueISJ_SK_SK_NS1F_6thread17LinearCombinationISJ_Li1EffLNS1K_9ScaleType4KindE0ELNS_15FloatRoundStyleE2ESJ_EENS1_15EpilogueDefaultEEEEEvvEEEEvNT_6ParamsE:
        .type           _ZN7cutlass13device_kernelINS_4gemm6kernel13GemmUniversalIN4cute5tupleIJiiiiEEENS1_10collective13CollectiveMmaINS1_37MainloopSm90TmaGmmaWarpSpecializedFP8ILi22ENS5_IJNS4_1CILi1EEESB_SB_EEENS1_35KernelTmaWarpSpecializedCooperativeEEENS5_IJNSA_ILi256EEENSA_ILi64EEENSA_ILi32EEEEEENS_12float_e5m2_tENS5_IJlSB_lEEESJ_SK_NS4_8TiledMMAINS4_8MMA_AtomIJNS4_4SM904GMMA30MMA_64x64x32_F32E5M2E5M2_SS_TNILNSO_7ScaleInE1ELSQ_1EEEEEENS4_6LayoutINS5_IJNSA_ILi2EEESB_SB_EEENS5_IJSB_NSA_ILi0EEESW_EEEEENS5_IJNS4_10UnderscoreESZ_SZ_EEEEENS4_13SM90_TMA_LOADENS4_14ComposedLayoutINS4_7SwizzleILi1ELi4ELi3EEENS4_18smem_ptr_flag_bitsILi8EEENST_INS5_IJNSA_ILi8EEESH_EEENS5_IJSH_SB_EEEEEEEvNS4_8identityES12_S1C_vS1D_EENS_8epilogue10collective6detail29Sm90TmaWarpSpecializedAdapterINS1G_15DefaultEpilogueISJ_SK_SK_NS1F_6thread17LinearCombinationISJ_Li1EffLNS1K_9ScaleType4KindE0ELNS_15FloatRoundStyleE2ESJ_EENS1_15EpilogueDefaultEEEEEvvEEEEvNT_6ParamsE,@function
        .size           _ZN7cutlass13device_kernelINS_4gemm6kernel13GemmUniversalIN4cute5tupleIJiiiiEEENS1_10collective13CollectiveMmaINS1_37MainloopSm90TmaGmmaWarpSpecializedFP8ILi22ENS5_IJNS4_1CILi1EEESB_SB_EEENS1_35KernelTmaWarpSpecializedCooperativeEEENS5_IJNSA_ILi256EEENSA_ILi64EEENSA_ILi32EEEEEENS_12float_e5m2_tENS5_IJlSB_lEEESJ_SK_NS4_8TiledMMAINS4_8MMA_AtomIJNS4_4SM904GMMA30MMA_64x64x32_F32E5M2E5M2_SS_TNILNSO_7ScaleInE1ELSQ_1EEEEEENS4_6LayoutINS5_IJNSA_ILi2EEESB_SB_EEENS5_IJSB_NSA_ILi0EEESW_EEEEENS5_IJNS4_10UnderscoreESZ_SZ_EEEEENS4_13SM90_TMA_LOADENS4_14ComposedLayoutINS4_7SwizzleILi1ELi4ELi3EEENS4_18smem_ptr_flag_bitsILi8EEENST_INS5_IJNSA_ILi8EEESH_EEENS5_IJSH_SB_EEEEEEEvNS4_8identityES12_S1C_vS1D_EENS_8epilogue10collective6detail29Sm90TmaWarpSpecializedAdapterINS1G_15DefaultEpilogueISJ_SK_SK_NS1F_6thread17LinearCombinationISJ_Li1EffLNS1K_9ScaleType4KindE0ELNS_15FloatRoundStyleE2ESJ_EENS1_15EpilogueDefaultEEEEEvvEEEEvNT_6ParamsE,(.L_x_238 - _ZN7cutlass13device_kernelINS_4gemm6kernel13GemmUniversalIN4cute5tupleIJiiiiEEENS1_10collective13CollectiveMmaINS1_37MainloopSm90TmaGmmaWarpSpecializedFP8ILi22ENS5_IJNS4_1CILi1EEESB_SB_EEENS1_35KernelTmaWarpSpecializedCooperativeEEENS5_IJNSA_ILi256EEENSA_ILi64EEENSA_ILi32EEEEEENS_12float_e5m2_tENS5_IJlSB_lEEESJ_SK_NS4_8TiledMMAINS4_8MMA_AtomIJNS4_4SM904GMMA30MMA_64x64x32_F32E5M2E5M2_SS_TNILNSO_7ScaleInE1ELSQ_1EEEEEENS4_6LayoutINS5_IJNSA_ILi2EEESB_SB_EEENS5_IJSB_NSA_ILi0EEESW_EEEEENS5_IJNS4_10UnderscoreESZ_SZ_EEEEENS4_13SM90_TMA_LOADENS4_14ComposedLayoutINS4_7SwizzleILi1ELi4ELi3EEENS4_18smem_ptr_flag_bitsILi8EEENST_INS5_IJNSA_ILi8EEESH_EEENS5_IJSH_SB_EEEEEEEvNS4_8identityES12_S1C_vS1D_EENS_8epilogue10collective6detail29Sm90TmaWarpSpecializedAdapterINS1G_15DefaultEpilogueISJ_SK_SK_NS1F_6thread17LinearCombinationISJ_Li1EffLNS1K_9ScaleType4KindE0ELNS_15FloatRoundStyleE2ESJ_EENS1_15EpilogueDefaultEEEEEvvEEEEvNT_6ParamsE)
        .other          _ZN7cutlass13device_kernelINS_4gemm6kernel13GemmUniversalIN4cute5tupleIJiiiiEEENS1_10collective13CollectiveMmaINS1_37MainloopSm90TmaGmmaWarpSpecializedFP8ILi22ENS5_IJNS4_1CILi1EEESB_SB_EEENS1_35KernelTmaWarpSpecializedCooperativeEEENS5_IJNSA_ILi256EEENSA_ILi64EEENSA_ILi32EEEEEENS_12float_e5m2_tENS5_IJlSB_lEEESJ_SK_NS4_8TiledMMAINS4_8MMA_AtomIJNS4_4SM904GMMA30MMA_64x64x32_F32E5M2E5M2_SS_TNILNSO_7ScaleInE1ELSQ_1EEEEEENS4_6LayoutINS5_IJNSA_ILi2EEESB_SB_EEENS5_IJSB_NSA_ILi0EEESW_EEEEENS5_IJNS4_10UnderscoreESZ_SZ_EEEEENS4_13SM90_TMA_LOADENS4_14ComposedLayoutINS4_7SwizzleILi1ELi4ELi3EEENS4_18smem_ptr_flag_bitsILi8EEENST_INS5_IJNSA_ILi8EEESH_EEENS5_IJSH_SB_EEEEEEEvNS4_8identityES12_S1C_vS1D_EENS_8epilogue10collective6detail29Sm90TmaWarpSpecializedAdapterINS1G_15DefaultEpilogueISJ_SK_SK_NS1F_6thread17LinearCombinationISJ_Li1EffLNS1K_9ScaleType4KindE0ELNS_15FloatRoundStyleE2ESJ_EENS1_15EpilogueDefaultEEEEEvvEEEEvNT_6ParamsE,@"STO_CUDA_ENTRY STV_DEFAULT"
_ZN7cutlass13device_kernelINS_4gemm6kernel13GemmUniversalIN4cute5tupleIJiiiiEEENS1_10collective13CollectiveMmaINS1_37MainloopSm90TmaGmmaWarpSpecializedFP8ILi22ENS5_IJNS4_1CILi1EEESB_SB_EEENS1_35KernelTmaWarpSpecializedCooperativeEEENS5_IJNSA_ILi256EEENSA_ILi64EEENSA_ILi32EEEEEENS_12float_e5m2_tENS5_IJlSB_lEEESJ_SK_NS4_8TiledMMAINS4_8MMA_AtomIJNS4_4SM904GMMA30MMA_64x64x32_F32E5M2E5M2_SS_TNILNSO_7ScaleInE1ELSQ_1EEEEEENS4_6LayoutINS5_IJNSA_ILi2EEESB_SB_EEENS5_IJSB_NSA_ILi0EEESW_EEEEENS5_IJNS4_10UnderscoreESZ_SZ_EEEEENS4_13SM90_TMA_LOADENS4_14ComposedLayoutINS4_7SwizzleILi1ELi4ELi3EEENS4_18smem_ptr_flag_bitsILi8EEENST_INS5_IJNSA_ILi8EEESH_EEENS5_IJSH_SB_EEEEEEEvNS4_8identityES12_S1C_vS1D_EENS_8epilogue10collective6detail29Sm90TmaWarpSpecializedAdapterINS1G_15DefaultEpilogueISJ_SK_SK_NS1F_6thread17LinearCombinationISJ_Li1EffLNS1K_9ScaleType4KindE0ELNS_15FloatRoundStyleE2ESJ_EENS1_15EpilogueDefaultEEEEEvvEEEEvNT_6ParamsE:
[----:B------:R-:W-:Y:S01]  /*0000*/  LDC R1, c[0x0][0x28] ;  /* 0x00000a00ff017b82 */ /* 0x000fe20000000800 */
[----:B------:R-:W0:Y:S01]  /*0010*/  S2R R0, SR_TID.X ;  /* 0x0000000000007919 */ /* 0x000e220000002100 */
[----:B------:R-:W-:Y:S01]  /*0020*/  ELECT P0, URZ, PT ;  /* 0x00000000003f782f */ /* 0x000fe20003800000 */
[----:B------:R-:W-:Y:S01]  /*0030*/  BSSY B0, `(.L_x_0) ;  /* 0x000000f000007945 */ /* 0x000fe20003800000 */
[--C-:B0-----:R-:W-:Y:S02]  /*0040*/  SHF.R.U32.HI R2, RZ, 0x5, R0.reuse ;  /* 0x00000005ff027819 */ /* 0x101fe40000011600 */
[----:B------:R-:W-:-:S03]  /*0050*/  SHF.R.U32.HI R3, RZ, 0x7, R0 ;  /* 0x00000007ff037819 */ /* 0x000fc60000011600 */
[----:B------:R-:W0:Y:S04]  /*0060*/  SHFL.IDX PT, R5, R2, RZ, 0x1f ;  /* 0x00001fff02057589 */ /* 0x000e2800000e0000 */
[----:B------:R1:W2:Y:S01]  /*0070*/  SHFL.IDX PT, R6, R3, RZ, 0x1f ;  /* 0x00001fff03067589 */ /* 0x0002a200000e0000 */
[----:B0-----:R-:W-:-:S13]  /*0080*/  ISETP.NE.OR P0, PT, R5, RZ, !P0 ;  /* 0x000000ff0500720c */ /* 0x001fda0004705670 */
[----:B-12---:R-:W-:Y:S05]  /*0090*/  @P0 BRA `(.L_x_1) ;  /* 0x0000000000200947 */ /* 0x006fea0003800000 */
[----:B------:R-:W-:Y:S02]  /*00a0*/  ULDC.64 UR4, c[0x0][0x198] ;  /* 0x0000660000047ab9 */ /* 0x000fe40000000a00 */
[----:B------:R-:W-:Y:S02]  /*00b0*/  UIADD3 UR6, UP0, UR4, 0xf0, URZ ;  /* 0x000000f004067890 */ /* 0x000fe4000ff1e03f */
[----:B------:R-:W-:Y:S02]  /*00c0*/  UIADD3 UR4, UP1, UR4, 0x1f0, URZ ;  /* 0x000001f004047890 */ /* 0x000fe4000ff3e03f */
[----:B------:R-:W-:Y:S02]  /*00d0*/  UIADD3.X UR7, URZ, UR5, URZ, UP0, !UPT ;  /* 0x000000053f077290 */ /* 0x000fe400087fe43f */
[----:B------:R-:W-:-:S07]  /*00e0*/  UIADD3.X UR5, URZ, UR5, URZ, UP1, !UPT ;  /* 0x000000053f057290 */ /* 0x000fce0008ffe43f */
[----:B------:R0:W-:Y:S02]  /*00f0*/  UTMACCTL.PF [UR6] ;  /* 0x00000000060079b9 */ /* 0x0001e40008040000 */
[----:B------:R0:W-:Y:S02]  /*0100*/  UTMACCTL.PF [UR4] ;  /* 0x00000000040079b9 */ /* 0x0001e40008040000 */
[----:B0-----:R-:W-:Y:S01]  /*0110*/  NOP ;  /* 0x0000000000007918 */ /* 0x001fe20000000000 */
.L_x_1:
[----:B------:R-:W-:Y:S05]  /*0120*/  BSYNC B0 ;  /* 0x0000000000007941 */ /* 0x000fea0003800000 */
.L_x_0:
[----:B------:R-:W0:Y:S02]  /*0130*/  SHFL.IDX PT, R3, R2, RZ, 0x1f ;  /* 0x00001fff02037589 */ /* 0x000e2400000e0000 */
[----:B0-----:R-:W-:-:S13]  /*0140*/  ISETP.NE.AND P0, PT, R3, RZ, PT ;  /* 0x000000ff0300720c */ /* 0x001fda0003f05270 */
[----:B------:R-:W-:Y:S05]  /*0150*/  @P0 BRA `(.L_x_2) ;  /* 0x0000000000f40947 */ /* 0x000fea0003800000 */
[----:B------:R-:W-:Y:S01]  /*0160*/  ELECT P0, URZ, PT ;  /* 0x00000000003f782f */ /* 0x000fe20003800000 */
[----:B------:R-:W-:-:S12]  /*0170*/  BSSY B0, `(.L_x_2) ;  /* 0x000003b000007945 */ /* 0x000fd80003800000 */
[----:B------:R-:W-:Y:S05]  /*0180*/  @!P0 BRA `(.L_x_3) ;  /* 0x0000000000e48947 */ /* 0x000fea0003800000 */
[----:B------:R-:W0:Y:S01]  /*0190*/  S2UR UR8, SR_CgaCtaId ;  /* 0x00000000000879c3 */ /* 0x000e220000008800 */
[----:B------:R-:W-:Y:S01]  /*01a0*/  UMOV UR4, 0x400 ;  /* 0x0000040000047882 */ /* 0x000fe20000000000 */
[----:B------:R-:W-:Y:S01]  /*01b0*/  UMOV UR5, 0x1 ;  /* 0x0000000100057882 */ /* 0x000fe20000000000 */
[----:B------:R-:W-:Y:S02]  /*01c0*/  UMOV UR6, 0x100 ;  /* 0x0000010000067882 */ /* 0x000fe40000000000 */
[----:B------:R-:W-:-:S04]  /*01d0*/  UIADD3 UR6, -UR6, 0x100000, URZ ;  /* 0x0010000006067890 */ /* 0x000fc8000fffe13f */
[----:B------:R-:W-:Y:S02]  /*01e0*/  USHF.L.U32 UR7, UR6, 0xb, URZ ;  /* 0x0000000b06077899 */ /* 0x000fe4000800063f */
[----:B------:R-:W-:Y:S02]  /*01f0*/  USHF.L.U32 UR6, UR6, 0x1, URZ ;  /* 0x0000000106067899 */ /* 0x000fe4000800063f */
[----:B0-----:R-:W-:Y:S02]  /*0200*/  ULEA UR8, UR8, UR4, 0x18 ;  /* 0x0000000408087291 */ /* 0x001fe4000f8ec03f */
[----:B------:R-:W-:-:S04]  /*0210*/  UIADD3 UR4, -UR5, 0x100000, URZ ;  /* 0x0010000005047890 */ /* 0x000fc8000fffe13f */
[----:B------:R-:W-:Y:S02]  /*0220*/  USHF.L.U32 UR5, UR4, 0xb, URZ ;  /* 0x0000000b04057899 */ /* 0x000fe4000800063f */
[----:B------:R-:W-:Y:S01]  /*0230*/  USHF.L.U32 UR4, UR4, 0x1, URZ ;  /* 0x0000000104047899 */ /* 0x000fe2000800063f */
[----:B------:R-:W0:Y:S11]  /*0240*/  FENCE.VIEW.ASYNC.S ;  /* 0x00000000000073c6 */ /* 0x000e360000000000 */
[----:B0-----:R0:W1:Y:S01]  /*0250*/  SYNCS.EXCH.64 URZ, [UR8], UR4 ;  /* 0x00000004083f75b2 */ /* 0x0010620008000100 */
[----:B------:R0:W2:Y:S01]  /*0260*/  SYNCS.EXCH.64 URZ, [UR8+0xb0], UR6 ;  /* 0x0000b006083f75b2 */ /* 0x0000a20008000100 */
[----:B------:R0:W3:Y:S01]  /*0270*/  SYNCS.EXCH.64 URZ, [UR8+0x8], UR4 ;  /* 0x00000804083f75b2 */ /* 0x0000e20008000100 */
[----:B------:R0:W4:Y:S01]  /*0280*/  SYNCS.EXCH.64 URZ, [UR8+0xb8], UR6 ;  /* 0x0000b806083f75b2 */ /* 0x0001220008000100 */
[----:B------:R0:W0:Y:S01]  /*0290*/  SYNCS.EXCH.64 URZ, [UR8+0x10], UR4 ;  /* 0x00001004083f75b2 */ /* 0x0000220008000100 */
        /* <DEDUP_REMOVED lines=39> */
[----:B-1234-:R-:W-:Y:S01]  /*0510*/  NOP ;  /* 0x0000000000007918 */ /* 0x01efe20000000000 */
.L_x_3:
[----:B0-----:R-:W-:Y:S05]  /*0520*/  BSYNC B0 ;  /* 0x0000000000007941 */ /* 0x001fea0003800000 */
.L_x_2:
[----:B------:R-:W0:Y:S01]  /*0530*/  SHFL.IDX PT, R2, R2, RZ, 0x1f ;  /* 0x00001fff02027589 */ /* 0x000e2200000e0000 */
[----:B------:R-:W1:Y:S01]  /*0540*/  LDC R3, c[0x0][0x65c] ;  /* 0x00019700ff037b82 */ /* 0x000e620000000800 */
[----:B------:R-:W-:Y:S02]  /*0550*/  ELECT P0, URZ, PT ;  /* 0x00000000003f782f */ /* 0x000fe40003800000 */
[----:B------:R-:W-:Y:S01]  /*0560*/  SHF.R.S32.HI R4, RZ, 0x1f, R5 ;  /* 0x0000001fff047819 */ /* 0x000fe20000011405 */
[----:B------:R-:W2:Y:S01]  /*0570*/  S2R R10, SR_CTAID.Y ;  /* 0x00000000000a7919 */ /* 0x000ea20000002600 */
[----:B------:R-:W-:Y:S01]  /*0580*/  UMOV UR4, 0x20 ;  /* 0x0000002000047882 */ /* 0x000fe20000000000 */
[C---:B------:R-:W-:Y:S01]  /*0590*/  ISETP.NE.AND P2, PT, R6.reuse, RZ, PT ;  /* 0x000000ff0600720c */ /* 0x040fe20003f45270 */
[----:B------:R-:W-:Y:S01]  /*05a0*/  VIADD R11, R6, 0xffffffff ;  /* 0xffffffff060b7836 */ /* 0x000fe20000000000 */
[----:B------:R-:W3:Y:S01]  /*05b0*/  S2R R8, SR_CTAID.X ;  /* 0x0000000000087919 */ /* 0x000ee20000002500 */
[----:B------:R-:W-:Y:S01]  /*05c0*/  LEA.HI R4, R4, R5, RZ, 0x2 ;  /* 0x0000000504047211 */ /* 0x000fe200078f10ff */
[----:B------:R-:W-:Y:S01]  /*05d0*/  NOP ;  /* 0x0000000000007918 */ /* 0x000fe20000000000 */
[----:B------:R-:W-:Y:S01]  /*05e0*/  NOP ;  /* 0x0000000000007918 */ /* 0x000fe20000000000 */
[----:B------:R-:W-:-:S02]  /*05f0*/  ISETP.GE.U32.AND P1, PT, R11, 0x2, PT ;  /* 0x000000020b00780c */ /* 0x000fc40003f26070 */
[----:B------:R-:W-:-:S05]  /*0600*/  LOP3.LUT R4, R4, 0xfffffffc, RZ, 0xc0, !PT ;  /* 0xfffffffc04047812 */ /* 0x000fca00078ec0ff */
[----:B------:R-:W-:Y:S01]  /*0610*/  IMAD.IADD R5, R5, 0x1, -R4 ;  /* 0x0000000105057824 */ /* 0x000fe200078e0a04 */
[----:B0-----:R-:W-:Y:S02]  /*0620*/  ISETP.NE.OR P0, PT, R2, RZ, !P0 ;  /* 0x000000ff0200720c */ /* 0x001fe40004705670 */
[----:B-1----:R-:W-:-:S11]  /*0630*/  ISETP.NE.AND P3, PT, R3, 0x1, PT ;  /* 0x000000010300780c */ /* 0x002fd60003f65270 */
[----:B------:R-:W-:Y:S01]  /*0640*/  VOTEU.ALL UP0, P0 ;  /* 0x00000000003f7886 */ /* 0x000fe20000000000 */
[----:B------:R-:W-:Y:S01]  /*0650*/  VOTEU.ALL UP1, P0 ;  /* 0x00000000003f7886 */ /* 0x000fe20000020000 */
[----:B------:R-:W3:Y:S01]  /*0660*/  @P3 LDC R9, c[0x0][0x10] ;  /* 0x00000400ff093b82 */ /* 0x000ee20000000800 */
[----:B--2---:R-:W-:Y:S02]  /*0670*/  @P3 IMAD.MOV.U32 R2, RZ, RZ, R10 ;  /* 0x000000ffff023224 */ /* 0x004fe400078e000a */
[----:B------:R-:W-:Y:S01]  /*0680*/  @!UP0 UMOV UR6, 0x400 ;  /* 0x0000040000068882 */ /* 0x000fe20000000000 */
[----:B------:R-:W-:-:S04]  /*0690*/  @!UP0 UIADD3 UR4, -UR4, 0x100000, URZ ;  /* 0x0010000004048890 */ /* 0x000fc8000fffe13f */
[----:B------:R-:W-:Y:S02]  /*06a0*/  @!UP0 USHF.L.U32 UR5, UR4, 0xb, URZ ;  /* 0x0000000b04058899 */ /* 0x000fe4000800063f */
[----:B------:R-:W-:Y:S01]  /*06b0*/  @!UP0 USHF.L.U32 UR4, UR4, 0x1, URZ ;  /* 0x0000000104048899 */ /* 0x000fe2000800063f */
[----:B------:R-:W-:Y:S02]  /*06c0*/  @P3 IMAD.MOV.U32 R3, RZ, RZ, RZ ;  /* 0x000000ffff033224 */ /* 0x000fe400078e00ff */
[----:B------:R-:W-:Y:S01]  /*06d0*/  @P3 IMAD.MOV.U32 R13, RZ, RZ, RZ ;  /* 0x000000ffff0d3224 */ /* 0x000fe200078e00ff */
[----:B------:R-:W0:Y:S08]  /*06e0*/  @!UP0 S2UR UR7, SR_CgaCtaId ;  /* 0x00000000000789c3 */ /* 0x000e300000008800 */
[----:B------:R-:W1:Y:S01]  /*06f0*/  @!P3 LDC R7, c[0x0][0xc] ;  /* 0x00000300ff07bb82 */ /* 0x000e620000000800 */
[----:B---3--:R-:W-:-:S04]  /*0700*/  @P3 IMAD.WIDE.U32 R2, R8, R9, R2 ;  /* 0x0000000908023225 */ /* 0x008fc800078e0002 */
[----:B------:R-:W-:Y:S02]  /*0710*/  IMAD.MOV.U32 R9, RZ, RZ, RZ ;  /* 0x000000ffff097224 */ /* 0x000fe400078e00ff */
[----:B------:R-:W-:Y:S01]  /*0720*/  @P3 IMAD.IADD R3, R3, 0x1, R13 ;  /* 0x0000000103033824 */ /* 0x000fe200078e020d */
[----:B0-----:R-:W-:Y:S01]  /*0730*/  @!UP0 ULEA UR6, UR7, UR6, 0x18 ;  /* 0x0000000607068291 */ /* 0x001fe2000f8ec03f */
[----:B------:R-:W-:Y:S01]  /*0740*/  VOTEU.ALL UP0, P0 ;  /* 0x00000000003f7886 */ /* 0x000fe20000000000 */
[----:B------:R-:W-:-:S04]  /*0750*/  ISETP.NE.AND P0, PT, R5, 0x3, PT ;  /* 0x000000030500780c */ /* 0x000fc80003f05270 */
[----:B------:R-:W-:-:S04]  /*0760*/  ISETP.EQ.OR P0, PT, R5, RZ, !P0 ;  /* 0x000000ff0500720c */ /* 0x000fc80004702670 */
[----:B------:R-:W-:Y:S01]  /*0770*/  ISETP.EQ.AND P0, PT, R6, RZ, P0 ;  /* 0x000000ff0600720c */ /* 0x000fe20000702270 */
[----:B------:R-:W0:Y:S02]  /*0780*/  FENCE.VIEW.ASYNC.S ;  /* 0x00000000000073c6 */ /* 0x000e240000000000 */
[----:B0-----:R0:W2:Y:S01]  /*0790*/  @!UP0 SYNCS.EXCH.64 URZ, [UR6+0x170], UR4 ;  /* 0x00017004063f85b2 */ /* 0x0010a20008000100 */
[----:B-1----:R-:W-:Y:S01]  /*07a0*/  @!P3 IMAD.WIDE.U32 R6, R7, R10, R8 ;  /* 0x0000000a0706b225 */ /* 0x002fe200078e0008 */
[----:B------:R-:W-:-:S03]  /*07b0*/  SEL R4, RZ, 0x1, !P0 ;  /* 0x00000001ff047807 */ /* 0x000fc60004000000 */
[----:B------:R-:W-:Y:S02]  /*07c0*/  @!P3 IMAD.MOV.U32 R2, RZ, RZ, R6 ;  /* 0x000000ffff02b224 */ /* 0x000fe400078e0006 */
[----:B------:R-:W-:Y:S01]  /*07d0*/  @!P3 IMAD.MOV.U32 R3, RZ, RZ, R7 ;  /* 0x000000ffff03b224 */ /* 0x000fe200078e0007 */
[----:B------:R-:W-:Y:S01]  /*07e0*/  SEL R4, R4, 0x2, P1 ;  /* 0x0000000204047807 */ /* 0x000fe20000800000 */
[----:B------:R0:W2:Y:S01]  /*07f0*/  @!UP1 SYNCS.EXCH.64 URZ, [UR6+0x178], UR4 ;  /* 0x00017804063f95b2 */ /* 0x0000a20008000100 */
[----:B------:R-:W-:Y:S01]  /*0800*/  NOP ;  /* 0x0000000000007918 */ /* 0x000fe20000000000 */
[----:B--2---:R-:W-:Y:S06]  /*0810*/  BAR.SYNC.DEFER_BLOCKING 0x0 ;  /* 0x0000000000007b1d */ /* 0x004fec0000010000 */
[----:B------:R-:W-:Y:S05]  /*0820*/  @!P2 BRA `(.L_x_4) ;  /* 0x0000007400b8a947 */ /* 0x000fea0003800000 */
[----:B------:R-:W-:-:S13]  /*0830*/  ISETP.GT.U32.AND P0, PT, R11, 0x1, PT ;  /* 0x000000010b00780c */ /* 0x000fda0003f04070 */
[----:B0-----:R-:W-:Y:S05]  /*0840*/  @P0 EXIT ;  /* 0x000000000000094d */ /* 0x001fea0003800000 */
[----:B------:R-:W-:Y:S01]  /*0850*/  ULDC.64 UR4, c[0x0][0x650] ;  /* 0x0001940000047ab9 */ /* 0x000fe20000000a00 */
[----:B------:R-:W-:Y:S01]  /*0860*/  PRMT R12, RZ, 0x7610, R12 ;  /* 0x00007610ff0c7816 */ /* 0x000fe2000000000c */
[----:B------:R-:W-:Y:S01]  /*0870*/  IMAD.MOV.U32 R6, RZ, RZ, -0x1 ;  /* 0xffffffffff067424 */ /* 0x000fe200078e00ff */
[----:B------:R-:W-:Y:S01]  /*0880*/  ISETP.GE.U32.AND P0, PT, R2, UR4, PT ;  /* 0x0000000402007c0c */ /* 0x000fe2000bf06070 */
[----:B------:R-:W-:Y:S02]  /*0890*/  IMAD.MOV.U32 R7, RZ, RZ, -0x1 ;  /* 0xffffffffff077424 */ /* 0x000fe400078e00ff */
[----:B------:R-:W-:Y:S01]  /*08a0*/  IMAD.MOV.U32 R5, RZ, RZ, -0x1 ;  /* 0xffffffffff057424 */ /* 0x000fe200078e00ff */
[----:B------:R-:W-:-:S13]  /*08b0*/  ISETP.GE.U32.AND.EX P0, PT, R3, UR5, PT, P0 ;  /* 0x0000000503007c0c */ /* 0x000fda000bf06100 */
[----:B------:R-:W-:Y:S05]  /*08c0*/  @P0 BRA `(.L_x_5) ;  /* 0x00000004005c0947 */ /* 0x000fea0003800000 */
[----:B------:R-:W0:Y:S01]  /*08d0*/  LDC.64 R16, c[0x0][0x628] ;  /* 0x00018a00ff107b82 */ /* 0x000e220000000a00 */
[----:B------:R-:W-:Y:S02]  /*08e0*/  IMAD.MOV.U32 R6, RZ, RZ, R2 ;  /* 0x000000ffff067224 */ /* 0x000fe400078e0002 */
[----:B------:R-:W-:-:S05]  /*08f0*/  IMAD.MOV.U32 R7, RZ, RZ, R3 ;  /* 0x000000ffff077224 */ /* 0x000fca00078e0003 */
[----:B------:R-:W1:Y:S08]  /*0900*/  LDC R18, c[0x0][0x630] ;  /* 0x00018c00ff127b82 */ /* 0x000e700000000800 */
[----:B------:R-:W2:Y:S01]  /*0910*/  LDC.64 R20, c[0x0][0x620] ;  /* 0x00018800ff147b82 */ /* 0x000ea20000000a00 */
[----:B0-----:R-:W-:-:S04]  /*0920*/  ISETP.NE.U32.AND P0, PT, R16, RZ, PT ;  /* 0x000000ff1000720c */ /* 0x001fc80003f05070 */
[----:B------:R-:W-:-:S13]  /*0930*/  ISETP.NE.AND.EX P0, PT, R17, RZ, PT, P0 ;  /* 0x000000ff1100720c */ /* 0x000fda0003f05300 */
[----:B-12---:R-:W-:Y:S05]  /*0940*/  @!P0 BRA `(.L_x_6) ;  /* 0x0000000000288947 */ /* 0x006fea0003800000 */
[----:B------:R-:W0:Y:S02]  /*0950*/  LDC R5, c[0x0][0x634] ;  /* 0x00018d00ff057b82 */ /* 0x000e240000000800 */
[----:B0-----:R-:W-:-:S05]  /*0960*/  IADD3 R5, P0, R2, R5, RZ ;  /* 0x0000000502057210 */ /* 0x001fca0007f1e0ff */
[----:B------:R-:W-:-:S04]  /*0970*/  IMAD.X R11, RZ, RZ, R3, P0 ;  /* 0x000000ffff0b7224 */ /* 0x000fc800000e0603 */
[----:B------:R-:W-:-:S04]  /*0980*/  IMAD.WIDE.U32 R6, R11, R16, RZ ;  /* 0x000000100b067225 */ /* 0x000fc800078e00ff */
[----:B------:R-:W-:-:S04]  /*0990*/  IMAD.WIDE.U32 R12, P0, R5, R17, R6 ;  /* 0x00000011050c7225 */ /* 0x000fc80007800006 */
[----:B------:R-:W-:-:S04]  /*09a0*/  IMAD.WIDE.U32 R6, R5, R16, RZ ;  /* 0x0000001005067225 */ /* 0x000fc800078e00ff */
[----:B------:R-:W-:Y:S01]  /*09b0*/  IMAD.X R15, RZ, RZ, RZ, P0 ;  /* 0x000000ffff0f7224 */ /* 0x000fe200000e06ff */
[----:B------:R-:W-:Y:S01]  /*09c0*/  IADD3 RZ, P0, R7, R12, RZ ;  /* 0x0000000c07ff7210 */ /* 0x000fe20007f1e0ff */
[----:B------:R-:W-:-:S04]  /*09d0*/  IMAD.MOV.U32 R14, RZ, RZ, R13 ;  /* 0x000000ffff0e7224 */ /* 0x000fc800078e000d */
[----:B------:R-:W-:-:S08]  /*09e0*/  IMAD.WIDE.U32.X R6, R11, R17, R14, P0 ;  /* 0x000000110b067225 */ /* 0x000fd000000e040e */
.L_x_6:
[--C-:B------:R-:W-:Y:S01]  /*09f0*/  SHF.R.U64 R26, R6, R18, R7.reuse ;  /* 0x00000012061a7219 */ /* 0x100fe20000001207 */
[----:B------:R-:W0:Y:S01]  /*0a00*/  LDC.64 R22, c[0x0][0x640] ;  /* 0x00019000ff167b82 */ /* 0x000e220000000a00 */
[----:B------:R-:W-:Y:S01]  /*0a10*/  I2FP.F32.U32 R5, R8 ;  /* 0x0000000800057245 */ /* 0x000fe20000201000 */
[----:B------:R-:W-:Y:S01]  /*0a20*/  ULDC UR4, c[0x0][0x150] ;  /* 0x0000540000047ab9 */ /* 0x000fe20000000800 */
[----:B------:R-:W-:Y:S02]  /*0a30*/  SHF.R.U32.HI R6, RZ, R18, R7 ;  /* 0x00000012ff067219 */ /* 0x000fe40000011607 */
[----:B------:R-:W-:Y:S01]  /*0a40*/  IADD3 R11, P0, RZ, -R26, RZ ;  /* 0x8000001aff0b7210 */ /* 0x000fe20007f1e0ff */
[----:B------:R-:W-:Y:S01]  /*0a50*/  FMUL R5, R5, UR4 ;  /* 0x0000000405057c20 */ /* 0x000fe20008400000 */
[----:B------:R-:W-:Y:S01]  /*0a60*/  ULDC UR4, c[0x0][0x154] ;  /* 0x0000550000047ab9 */ /* 0x000fe20000000800 */
[----:B------:R-:W1:Y:S02]  /*0a70*/  LDC R14, c[0x0][0x618] ;  /* 0x00018600ff0e7b82 */ /* 0x000e640000000800 */
[----:B------:R-:W-:-:S02]  /*0a80*/  IMAD.X R13, RZ, RZ, ~R6, P0 ;  /* 0x000000ffff0d7224 */ /* 0x000fc400000e0e06 */
[----:B------:R-:W2:Y:S01]  /*0a90*/  F2I.U32.TRUNC.NTZ R5, R5 ;  /* 0x0000000500057305 */ /* 0x000ea2000020f000 */
[----:B------:R-:W-:-:S03]  /*0aa0*/  IMAD.WIDE.U32 R6, R11, R20, R2 ;  /* 0x000000140b067225 */ /* 0x000fc600078e0002 */
[----:B------:R-:W3:Y:S01]  /*0ab0*/  LDC R9, c[0x0][0x144] ;  /* 0x00005100ff097b82 */ /* 0x000ee20000000800 */
[----:B------:R-:W-:-:S04]  /*0ac0*/  IMAD R12, R13, R20, RZ ;  /* 0x000000140d0c7224 */ /* 0x000fc800078e02ff */
[----:B------:R-:W-:Y:S02]  /*0ad0*/  IMAD R11, R11, R21, R12 ;  /* 0x000000150b0b7224 */ /* 0x000fe400078e020c */
[----:B------:R-:W-:Y:S01]  /*0ae0*/  IMAD.MOV.U32 R12, RZ, RZ, 0x1 ;  /* 0x00000001ff0c7424 */ /* 0x000fe200078e00ff */
[----:B------:R-:W4:Y:S01]  /*0af0*/  LDC R18, c[0x0][0x608] ;  /* 0x00018200ff127b82 */ /* 0x000f220000000800 */
[----:B------:R-:W-:Y:S01]  /*0b00*/  IMAD.IADD R11, R7, 0x1, R11 ;  /* 0x00000001070b7824 */ /* 0x000fe200078e020b */
[----:B0-----:R-:W-:Y:S01]  /*0b10*/  ISETP.NE.U32.AND P0, PT, R22, RZ, PT ;  /* 0x000000ff1600720c */ /* 0x001fe20003f05070 */
[----:B--2---:R-:W-:-:S03]  /*0b20*/  IMAD.MOV R7, RZ, RZ, -R5 ;  /* 0x000000ffff077224 */ /* 0x004fc600078e0a05 */
[----:B------:R-:W-:Y:S02]  /*0b30*/  ISETP.NE.AND.EX P0, PT, R23, RZ, PT, P0 ;  /* 0x000000ff1700720c */ /* 0x000fe40003f05300 */
[----:B------:R-:W0:Y:S01]  /*0b40*/  LDC R13, c[0x0][0x658] ;  /* 0x00019600ff0d7b82 */ /* 0x000e220000000800 */
[--C-:B-1----:R-:W-:Y:S02]  /*0b50*/  SHF.R.U64 R16, R6, R14, R11.reuse ;  /* 0x0000000e06107219 */ /* 0x102fe4000000120b */
[----:B------:R-:W-:Y:S02]  /*0b60*/  I2FP.F32.U32 R6, R10 ;  /* 0x0000000a00067245 */ /* 0x000fe40000201000 */
[----:B------:R-:W-:-:S03]  /*0b70*/  SHF.R.U32.HI R11, RZ, R14, R11 ;  /* 0x0000000eff0b7219 */ /* 0x000fc6000001160b */
[----:B------:R-:W1:Y:S01]  /*0b80*/  LDC R17, c[0x0][0x148] ;  /* 0x00005200ff117b82 */ /* 0x000e620000000800 */
[----:B---3--:R-:W-:Y:S02]  /*0b90*/  IMAD R5, R9, R7, R8 ;  /* 0x0000000709057224 */ /* 0x008fe400078e0208 */
[----:B------:R-:W-:Y:S01]  /*0ba0*/  FMUL R7, R6, UR4 ;  /* 0x0000000406077c20 */ /* 0x000fe20008400000 */
[----:B------:R-:W-:-:S03]  /*0bb0*/  IMAD.MOV.U32 R6, RZ, RZ, -0x1 ;  /* 0xffffffffff067424 */ /* 0x000fc600078e00ff */
[----:B------:R2:W3:Y:S01]  /*0bc0*/  F2I.U32.TRUNC.NTZ R15, R7 ;  /* 0x00000007000f7305 */ /* 0x0004e2000020f000 */
[----:B------:R-:W1:Y:S01]  /*0bd0*/  LDC R21, c[0x0][0x600] ;  /* 0x00018000ff157b82 */ /* 0x000e620000000800 */
[-CC-:B----4-:R-:W-:Y:S02]  /*0be0*/  SHF.R.U64 R27, R16, R18.reuse, R11.reuse ;  /* 0x00000012101b7219 */ /* 0x190fe4000000120b */
[----:B------:R-:W-:-:S05]  /*0bf0*/  SHF.R.U32.HI R8, RZ, R18, R11 ;  /* 0x00000012ff087219 */ /* 0x000fca000001160b */
[----:B------:R-:W4:Y:S01]  /*0c00*/  LDC R20, c[0x0][0x648] ;  /* 0x00019200ff147b82 */ /* 0x000f220000000800 */
[-CC-:B0-----:R-:W-:Y:S02]  /*0c10*/  SHF.R.U64 R18, R27, R13.reuse, R8.reuse ;  /* 0x0000000d1b127219 */ /* 0x181fe40000001208 */
[-C--:B------:R-:W-:Y:S02]  /*0c20*/  SHF.L.U32 R6, R6, R13.reuse, RZ ;  /* 0x0000000d06067219 */ /* 0x080fe400000006ff */
[-C--:B------:R-:W-:Y:S02]  /*0c30*/  SHF.R.U32.HI R8, RZ, R13.reuse, R8 ;  /* 0x0000000dff087219 */ /* 0x080fe40000011608 */
[----:B------:R-:W-:Y:S01]  /*0c40*/  LOP3.LUT R14, RZ, R6, RZ, 0x33, !PT ;  /* 0x00000006ff0e7212 */ /* 0x000fe200078e33ff */
[----:B------:R-:W0:Y:S01]  /*0c50*/  LDC R25, c[0x0][0x638] ;  /* 0x00018e00ff197b82 */ /* 0x000e220000000800 */
[----:B------:R-:W-:Y:S01]  /*0c60*/  SHF.L.U32 R11, R12, R13, RZ ;  /* 0x0000000d0c0b7219 */ /* 0x000fe200000006ff */
[----:B------:R-:W-:-:S02]  /*0c70*/  IMAD.MOV.U32 R6, RZ, RZ, R18 ;  /* 0x000000ffff067224 */ /* 0x000fc400078e0012 */
[----:B--2---:R-:W-:-:S04]  /*0c80*/  IMAD.MOV.U32 R7, RZ, RZ, R8 ;  /* 0x000000ffff077224 */ /* 0x004fc800078e0008 */
[----:B------:R-:W2:Y:S01]  /*0c90*/  LDC R24, c[0x0][0x610] ;  /* 0x00018400ff187b82 */ /* 0x000ea20000000800 */
[----:B---3--:R-:W-:Y:S05]  /*0ca0*/  @!P0 BRA `(.L_x_7) ;  /* 0x0000000000288947 */ /* 0x008fea0003800000 */
[----:B------:R-:W3:Y:S02]  /*0cb0*/  LDC R13, c[0x0][0x64c] ;  /* 0x00019300ff0d7b82 */ /* 0x000ee40000000800 */
[----:B---3--:R-:W-:-:S05]  /*0cc0*/  IADD3 R13, P0, R18, R13, RZ ;  /* 0x0000000d120d7210 */ /* 0x008fca0007f1e0ff */
        /* <DEDUP_REMOVED lines=8> */
.L_x_7:
[----:B----4-:R-:W-:Y:S01]  /*0d50*/  SHF.R.U64 R6, R6, R20, R7 ;  /* 0x0000001406067219 */ /* 0x010fe20000001207 */
[----:B-1----:R-:W-:Y:S01]  /*0d60*/  VIADD R7, R21, 0xffffffff ;  /* 0xffffffff15077836 */ /* 0x002fe20000000000 */
[----:B------:R-:W-:Y:S01]  /*0d70*/  LOP3.LUT R14, R27, R14, RZ, 0xc0, !PT ;  /* 0x0000000e1b0e7212 */ /* 0x000fe200078ec0ff */
[----:B------:R-:W-:Y:S02]  /*0d80*/  IMAD.MOV R15, RZ, RZ, -R15 ;  /* 0x000000ffff0f7224 */ /* 0x000fe400078e0a0f */
[----:B------:R-:W-:Y:S01]  /*0d90*/  IMAD.MOV R8, RZ, RZ, -R6 ;  /* 0x000000ffff087224 */ /* 0x000fe200078e0a06 */
[----:B------:R-:W-:Y:S01]  /*0da0*/  LOP3.LUT R7, R16, R7, RZ, 0xc0, !PT ;  /* 0x0000000710077212 */ /* 0x000fe200078ec0ff */
[----:B------:R-:W-:Y:S02]  /*0db0*/  IMAD R14, R11, R6, R14 ;  /* 0x000000060b0e7224 */ /* 0x000fe400078e020e */
[----:B------:R-:W-:Y:S02]  /*0dc0*/  @P3 IMAD R5, R17, R15, R10 ;  /* 0x0000000f11053224 */ /* 0x000fe400078e020a */
[----:B0-----:R-:W-:-:S02]  /*0dd0*/  IMAD R6, R8, R25, R18 ;  /* 0x0000001908067224 */ /* 0x001fc400078e0212 */
[----:B--2---:R-:W-:Y:S02]  /*0de0*/  IMAD R5, R14, R24, R5 ;  /* 0x000000180e057224 */ /* 0x004fe400078e0205 */
[----:B------:R-:W-:Y:S02]  /*0df0*/  IMAD R6, R6, R21, R7 ;  /* 0x0000001506067224 */ /* 0x000fe400078e0207 */
[----:B------:R-:W-:-:S03]  /*0e00*/  IMAD.MOV.U32 R12, RZ, RZ, 0x1 ;  /* 0x00000001ff0c7424 */ /* 0x000fc600078e00ff */
[----:B------:R-:W-:Y:S02]  /*0e10*/  SEL R7, R6, R5, !P3 ;  /* 0x0000000506077207 */ /* 0x000fe40005800000 */
[----:B------:R-:W-:Y:S01]  /*0e20*/  SEL R6, R5, R6, !P3 ;  /* 0x0000000605067207 */ /* 0x000fe20005800000 */
[----:B------:R-:W-:-:S07]  /*0e30*/  IMAD.MOV.U32 R5, RZ, RZ, R26 ;  /* 0x000000ffff057224 */ /* 0x000fce00078e001a */
.L_x_5:
[----:B------:R-:W-:-:S08]  /*0e40*/  NOP ;  /* 0x0000000000007918 */ /* 0x000fd00000000000 */
[----:B------:R-:W0:Y:S02]  /*0e50*/  USETMAXREG.TRY_ALLOC.CTAPOOL UP0, 0xe8 ;  /* 0x000000e8000079c8 */ /* 0x000e240008000600 */
[----:B0-----:R-:W-:-:S13]  /*0e60*/  PLOP3.LUT P0, PT, PT, PT, UP0, 0x80, 0x0 ;  /* 0x000000000000781c */ /* 0x001fda0003f0f008 */
[----:B------:R-:W-:Y:S05]  /*0e70*/  @!P0 BRA `(.L_x_5) ;  /* 0xfffffffc00f08947 */ /* 0x000fea000383ffff */
[----:B------:R-:W-:Y:S01]  /*0e80*/  ULDC.64 UR4, c[0x0][0x598] ;  /* 0x0001660000047ab9 */ /* 0x000fe20000000a00 */
[----:B------:R-:W-:Y:S01]  /*0e90*/  ULDC.64 UR16, c[0x0][0x208] ;  /* 0x0000820000107ab9 */ /* 0x000fe20000000a00 */
[----:B------:R-:W-:-:S04]  /*0ea0*/  ISETP.NE.U32.AND P0, PT, RZ, UR4, PT ;  /* 0x00000004ff007c0c */ /* 0x000fc8000bf05070 */
[----:B------:R-:W-:-:S13]  /*0eb0*/  ISETP.NE.AND.EX P0, PT, RZ, UR5, PT, P0 ;  /* 0x00000005ff007c0c */ /* 0x000fda000bf05300 */
[----:B------:R-:W-:Y:S05]  /*0ec0*/  @!P0 BRA `(.L_x_8) ;  /* 0x00000000001c8947 */ /* 0x000fea0003800000 */
[----:B------:R-:W0:Y:S02]  /*0ed0*/  LDC.64 R8, c[0x0][0x598] ;  /* 0x00016600ff087b82 */ /* 0x000e240000000a00 */
[----:B0-----:R-:W2:Y:S02]  /*0ee0*/  LDG.E.64 R8, desc[UR16][R8.64] ;  /* 0x0000001008087981 */ /* 0x001ea4000c1e1b00 */
[----:B--2---:R-:W-:-:S04]  /*0ef0*/  ISETP.NE.U32.AND P0, PT, R8, RZ, PT ;  /* 0x000000ff0800720c */ /* 0x004fc80003f05070 */
[----:B------:R-:W-:-:S13]  /*0f00*/  ISETP.NE.AND.EX P0, PT, R9, RZ, PT, P0 ;  /* 0x000000ff0900720c */ /* 0x000fda0003f05300 */
[----:B------:R-:W-:Y:S05]  /*0f10*/  @!P0 BRA `(.L_x_8) ;  /* 0x0000000000088947 */ /* 0x000fea0003800000 */
[----:B------:R0:W5:Y:S01]  /*0f20*/  LD.E R8, desc[UR16][R8.64] ;  /* 0x0000001008087980 */ /* 0x000162000c101900 */
[----:B------:R-:W-:Y:S05]  /*0f30*/  BRA `(.L_x_9) ;  /* 0x0000000000207947 */ /* 0x000fea0003800000 */
.L_x_8:
[----:B------:R-:W-:Y:S02]  /*0f40*/  ULDC.64 UR4, c[0x0][0x588] ;  /* 0x0001620000047ab9 */ /* 0x000fe40000000a00 */
[----:B------:R-:W-:-:S04]  /*0f50*/  ISETP.NE.U32.AND P0, PT, RZ, UR4, PT ;  /* 0x00000004ff007c0c */ /* 0x000fc8000bf05070 */
[----:B------:R-:W-:-:S13]  /*0f60*/  ISETP.NE.AND.EX P0, PT, RZ, UR5, PT, P0 ;  /* 0x00000005ff007c0c */ /* 0x000fda000bf05300 */
[----:B------:R-:W-:Y:S05]  /*0f70*/  @!P0 BRA `(.L_x_10) ;  /* 0x00000000000c8947 */ /* 0x000fea0003800000 */
[----:B------:R-:W0:Y:S02]  /*0f80*/  LDC.64 R8, c[0x0][0x588] ;  /* 0x00016200ff087b82 */ /* 0x000e240000000a00 */
[----:B0-----:R1:W5:Y:S01]  /*0f90*/  LDG.E R8, desc[UR16][R8.64] ;  /* 0x0000001008087981 */ /* 0x001362000c1e1900 */
[----:B------:R-:W-:Y:S05]  /*0fa0*/  BRA `(.L_x_9) ;  /* 0x0000000000047947 */ /* 0x000fea0003800000 */
.L_x_10:
[----:B------:R-:W2:Y:S02]  /*0fb0*/  LDC R8, c[0x0][0x580] ;  /* 0x00016000ff087b82 */ /* 0x000ea40000000800 */
.L_x_9:
[----:B------:R-:W-:Y:S02]  /*0fc0*/  ULDC.64 UR4, c[0x0][0x5a0] ;  /* 0x0001680000047ab9 */ /* 0x000fe40000000a00 */
[----:B------:R-:W-:-:S04]  /*0fd0*/  ISETP.NE.U32.AND P0, PT, RZ, UR4, PT ;  /* 0x00000004ff007c0c */ /* 0x000fc8000bf05070 */
[----:B------:R-:W-:-:S13]  /*0fe0*/  ISETP.NE.AND.EX P0, PT, RZ, UR5, PT, P0 ;  /* 0x00000005ff007c0c */ /* 0x000fda000bf05300 */
[----:B------:R-:W-:Y:S05]  /*0ff0*/  @!P0 BRA `(.L_x_11) ;  /* 0x00000000001c8947 */ /* 0x000fea0003800000 */
[----:B------:R-:W3:Y:S02]  /*1000*/  LDC.64 R10, c[0x0][0x5a0] ;  /* 0x00016800ff0a7b82 */ /* 0x000ee40000000a00 */
[----:B---3--:R-:W3:Y:S02]  /*1010*/  LDG.E.64 R10, desc[UR16][R10.64] ;  /* 0x000000100a0a7981 */ /* 0x008ee4000c1e1b00 */
[----:B---3--:R-:W-:-:S04]  /*1020*/  ISETP.NE.U32.AND P0, PT, R10, RZ, PT ;  /* 0x000000ff0a00720c */ /* 0x008fc80003f05070 */
[----:B------:R-:W-:-:S13]  /*1030*/  ISETP.NE.AND.EX P0, PT, R11, RZ, PT, P0 ;  /* 0x000000ff0b00720c */ /* 0x000fda0003f05300 */
[----:B------:R-:W-:Y:S05]  /*1040*/  @!P0 BRA `(.L_x_11) ;  /* 0x0000000000088947 */ /* 0x000fea0003800000 */
[----:B01----:R0:W5:Y:S01]  /*1050*/  LD.E R9, desc[UR16][R10.64] ;  /* 0x000000100a097980 */ /* 0x003162000c101900 */
[----:B------:R-:W-:Y:S05]  /*1060*/  BRA `(.L_x_12) ;  /* 0x0000000000207947 */ /* 0x000fea0003800000 */
.L_x_11:
[----:B------:R-:W-:Y:S02]  /*1070*/  ULDC.64 UR4, c[0x0][0x590] ;  /* 0x0001640000047ab9 */ /* 0x000fe40000000a00 */
[----:B------:R-:W-:-:S04]  /*1080*/  ISETP.NE.U32.AND P0, PT, RZ, UR4, PT ;  /* 0x00000004ff007c0c */ /* 0x000fc8000bf05070 */
[----:B------:R-:W-:-:S13]  /*1090*/  ISETP.NE.AND.EX P0, PT, RZ, UR5, PT, P0 ;  /* 0x00000005ff007c0c */ /* 0x000fda000bf05300 */
[----:B------:R-:W-:Y:S05]  /*10a0*/  @!P0 BRA `(.L_x_13) ;  /* 0x00000000000c8947 */ /* 0x000fea0003800000 */
[----:B------:R-:W0:Y:S02]  /*10b0*/  LDC.64 R10, c[0x0][0x590] ;  /* 0x00016400ff0a7b82 */ /* 0x000e240000000a00 */
[----:B01----:R1:W5:Y:S01]  /*10c0*/  LDG.E R9, desc[UR16][R10.64] ;  /* 0x000000100a097981 */ /* 0x003362000c1e1900 */
[----:B------:R-:W-:Y:S05]  /*10d0*/  BRA `(.L_x_12) ;  /* 0x0000000000047947 */ /* 0x000fea0003800000 */
.L_x_13:
[----:B01----:R-:W3:Y:S02]  /*10e0*/  LDC R9, c[0x0][0x584] ;  /* 0x00016100ff097b82 */ /* 0x003ee40000000800 */
.L_x_12:
[----:B------:R-:W-:-:S13]  /*10f0*/  LOP3.LUT P0, RZ, R12, 0xff, RZ, 0xc0, !PT ;  /* 0x000000ff0cff7812 */ /* 0x000fda000780c0ff */
[----:B------:R-:W-:Y:S05]  /*1100*/  @!P0 EXIT ;  /* 0x000000000000894d */ /* 0x000fea0003800000 */
[----:B------:R-:W-:Y:S01]  /*1110*/  ULDC UR4, c[0x0][0x28c] ;  /* 0x0000a30000047ab9 */ /* 0x000fe20000000800 */
[----:B------:R-:W-:Y:S01]  /*1120*/  LOP3.LUT R142, R4, 0x1, RZ, 0xfc, !PT ;  /* 0x00000001048e7812 */ /* 0x000fe200078efcff */
[----:B------:R-:W-:-:S04]  /*1130*/  UIADD3 UR4, UR4, 0x1f, URZ ;  /* 0x0000001f04047890 */ /* 0x000fc8000fffe03f */
[----:B------:R-:W-:-:S04]  /*1140*/  USHF.R.S32.HI UR5, URZ, 0x1f, UR4 ;  /* 0x0000001f3f057899 */ /* 0x000fc80008011404 */
[----:B------:R-:W-:-:S03]  /*1150*/  ULEA.HI UR5, UR5, UR4, URZ, 0x5 ;  /* 0x0000000405057291 */ /* 0x000fc6000f8f283f */
[----:B------:R-:W-:Y:S01]  /*1160*/  UMOV UR4, URZ ;  /* 0x0000003f00047c82 */ /* 0x000fe20008000000 */
[----:B------:R-:W-:-:S03]  /*1170*/  USHF.R.S32.HI UR9, URZ, 0x5, UR5 ;  /* 0x000000053f097899 */ /* 0x000fc60008011405 */
[----:B------:R-:W-:-:S09]  /*1180*/  UMOV UR5, URZ ;  /* 0x0000003f00057c82 */ /* 0x000fd20008000000 */
.L_x_166:
[----:B01----:R-:W-:Y:S01]  /*1190*/  LOP3.LUT R10, R0, 0x80, RZ, 0xc0, !PT ;  /* 0x00000080000a7812 */ /* 0x003fe200078ec0ff */
[----:B------:R-:W0:Y:S01]  /*11a0*/  S2UR UR13, SR_CgaCtaId ;  /* 0x00000000000d79c3 */ /* 0x000e220000008800 */
[----:B------:R-:W-:Y:S01]  /*11b0*/  UMOV UR12, 0x400 ;  /* 0x00000400000c7882 */ /* 0x000fe20000000000 */
[----:B------:R-:W-:Y:S01]  /*11c0*/  UMOV UR6, URZ ;  /* 0x0000003f00067c82 */ /* 0x000fe20008000000 */
[----:B------:R-:W-:Y:S01]  /*11d0*/  SHF.R.U32.HI R10, RZ, 0x7, R10 ;  /* 0x00000007ff0a7819 */ /* 0x000fe2000001160a */
[----:B------:R-:W-:Y:S01]  /*11e0*/  UMOV UR7, URZ ;  /* 0x0000003f00077c82 */ /* 0x000fe20008000000 */
[----:B------:R-:W-:Y:S01]  /*11f0*/  UMOV UR18, UR5 ;  /* 0x0000000500127c82 */ /* 0x000fe20008000000 */
[----:B------:R-:W-:Y:S02]  /*1200*/  CS2R R18, SRZ ;  /* 0x0000000000127805 */ /* 0x000fe4000001ff00 */
[----:B------:R-:W-:Y:S01]  /*1210*/  CS2R R16, SRZ ;  /* 0x0000000000107805 */ /* 0x000fe2000001ff00 */
[----:B------:R-:W1:Y:S01]  /*1220*/  LDC R11, c[0x0][0x28c] ;  /* 0x0000a300ff0b7b82 */ /* 0x000e620000000800 */
[----:B----4-:R-:W4:Y:S01]  /*1230*/  SHFL.IDX PT, R10, R10, RZ, 0x1f ;  /* 0x00001fff0a0a7589 */ /* 0x010f2200000e0000 */
[----:B------:R-:W-:-:S02]  /*1240*/  CS2R R20, SRZ ;  /* 0x0000000000147805 */ /* 0x000fc4000001ff00 */
[----:B------:R-:W-:Y:S02]  /*1250*/  CS2R R22, SRZ ;  /* 0x0000000000167805 */ /* 0x000fe4000001ff00 */
[----:B------:R-:W-:Y:S02]  /*1260*/  CS2R R88, SRZ ;  /* 0x0000000000587805 */ /* 0x000fe4000001ff00 */
[----:B------:R-:W-:Y:S02]  /*1270*/  CS2R R90, SRZ ;  /* 0x00000000005a7805 */ /* 0x000fe4000001ff00 */
[----:B------:R-:W-:Y:S02]  /*1280*/  CS2R R92, SRZ ;  /* 0x00000000005c7805 */ /* 0x000fe4000001ff00 */
[----:B------:R-:W-:Y:S02]  /*1290*/  CS2R R96, SRZ ;  /* 0x0000000000607805 */ /* 0x000fe4000001ff00 */
        /* <DEDUP_REMOVED lines=16> */
[----:B-1----:R-:W-:Y:S02]  /*13a0*/  ISETP.GE.AND P0, PT, R11, 0x1, PT ;  /* 0x000000010b00780c */ /* 0x002fe40003f06270 */
[----:B------:R-:W-:Y:S02]  /*13b0*/  CS2R R128, SRZ ;  /* 0x0000000000807805 */ /* 0x000fe4000001ff00 */
[----:B----4-:R-:W-:-:S02]  /*13c0*/  R2UR UR8, R10 ;  /* 0x000000000a0872ca */ /* 0x010fc400000e0000 */
[----:B------:R-:W-:Y:S02]  /*13d0*/  CS2R R130, SRZ ;  /* 0x0000000000827805 */ /* 0x000fe4000001ff00 */
[----:B------:R-:W-:Y:S02]  /*13e0*/  CS2R R132, SRZ ;  /* 0x0000000000847805 */ /* 0x000fe4000001ff00 */
[----:B------:R-:W-:Y:S02]  /*13f0*/  CS2R R134, SRZ ;  /* 0x0000000000867805 */ /* 0x000fe4000001ff00 */
[----:B------:R-:W-:Y:S02]  /*1400*/  CS2R R136, SRZ ;  /* 0x0000000000887805 */ /* 0x000fe4000001ff00 */
[----:B------:R-:W-:Y:S02]  /*1410*/  CS2R R138, SRZ ;  /* 0x00000000008a7805 */ /* 0x000fe4000001ff00 */
[----:B------:R-:W-:Y:S01]  /*1420*/  CS2R R140, SRZ ;  /* 0x00000000008c7805 */ /* 0x000fe2000001ff00 */
[----:B------:R-:W-:Y:S01]  /*1430*/  IMAD.MOV.U32 R143, RZ, RZ, RZ ;  /* 0x000000ffff8f7224 */ /* 0x000fe200078e00ff */
[----:B------:R-:W-:Y:S01]  /*1440*/  CS2R R56, SRZ ;  /* 0x0000000000387805 */ /* 0x000fe2000001ff00 */
[----:B------:R-:W-:Y:S01]  /*1450*/  IMAD.MOV.U32 R145, RZ, RZ, RZ ;  /* 0x000000ffff917224 */ /* 0x000fe200078e00ff */
[----:B------:R-:W-:Y:S01]  /*1460*/  CS2R R58, SRZ ;  /* 0x00000000003a7805 */ /* 0x000fe2000001ff00 */
[----:B--23--:R-:W-:Y:S01]  /*1470*/  IMAD.U32 R13, RZ, RZ, UR4 ;  /* 0x00000004ff0d7e24 */ /* 0x00cfe2000f8e00ff */
[----:B------:R-:W-:Y:S01]  /*1480*/  CS2R R60, SRZ ;  /* 0x00000000003c7805 */ /* 0x000fe2000001ff00 */
[----:B------:R-:W-:Y:S01]  /*1490*/  ULEA.HI UR10, UR8, UR8, URZ, 0x1 ;  /* 0x00000008080a7291 */ /* 0x000fe2000f8f083f */
[----:B------:R-:W-:-:S02]  /*14a0*/  CS2R R62, SRZ ;  /* 0x00000000003e7805 */ /* 0x000fc4000001ff00 */
[----:B------:R-:W-:Y:S02]  /*14b0*/  CS2R R64, SRZ ;  /* 0x0000000000407805 */ /* 0x000fe4000001ff00 */
[----:B------:R-:W-:Y:S01]  /*14c0*/  CS2R R66, SRZ ;  /* 0x0000000000427805 */ /* 0x000fe2000001ff00 */
[----:B------:R-:W-:Y:S01]  /*14d0*/  ULOP3.LUT UR11, UR10, 0x1ffffe, URZ, 0xc0, !UPT ;  /* 0x001ffffe0a0b7892 */ /* 0x000fe2000f8ec03f */
[----:B------:R-:W-:Y:S01]  /*14e0*/  CS2R R68, SRZ ;  /* 0x0000000000447805 */ /* 0x000fe2000001ff00 */
[----:B0-----:R-:W-:Y:S01]  /*14f0*/  ULEA UR10, UR13, UR12, 0x18 ;  /* 0x0000000c0d0a7291 */ /* 0x001fe2000f8ec03f */
[----:B------:R-:W-:Y:S01]  /*1500*/  CS2R R70, SRZ ;  /* 0x0000000000467805 */ /* 0x000fe2000001ff00 */
[----:B------:R-:W-:Y:S01]  /*1510*/  UIADD3 UR11, UR8, -UR11, URZ ;  /* 0x8000000b080b7290 */ /* 0x000fe2000fffe03f */
[----:B------:R-:W-:Y:S02]  /*1520*/  CS2R R72, SRZ ;  /* 0x0000000000487805 */ /* 0x000fe4000001ff00 */
[----:B------:R-:W-:Y:S01]  /*1530*/  CS2R R74, SRZ ;  /* 0x00000000004a7805 */ /* 0x000fe2000001ff00 */
[----:B------:R-:W-:Y:S01]  /*1540*/  UMOV UR8, URZ ;  /* 0x0000003f00087c82 */ /* 0x000fe20008000000 */
[----:B------:R-:W-:Y:S01]  /*1550*/  ULEA UR11, UR11, UR10, 0xb ;  /* 0x0000000a0b0b7291 */ /* 0x000fe2000f8e583f */
[----:B------:R-:W-:-:S02]  /*1560*/  CS2R R76, SRZ ;  /* 0x00000000004c7805 */ /* 0x000fc4000001ff00 */
[----:B------:R-:W-:Y:S02]  /*1570*/  CS2R R78, SRZ ;  /* 0x00000000004e7805 */ /* 0x000fe4000001ff00 */
[----:B------:R-:W-:Y:S01]  /*1580*/  CS2R R80, SRZ ;  /* 0x0000000000507805 */ /* 0x000fe2000001ff00 */
[----:B------:R-:W-:Y:S01]  /*1590*/  UIADD3 UR11, UR11, 0x280, URZ ;  /* 0x000002800b0b7890 */ /* 0x000fe2000fffe03f */
[----:B------:R-:W-:Y:S02]  /*15a0*/  CS2R R82, SRZ ;  /* 0x0000000000527805 */ /* 0x000fe4000001ff00 */
[----:B------:R-:W-:Y:S02]  /*15b0*/  CS2R R84, SRZ ;  /* 0x0000000000547805 */ /* 0x000fe4000001ff00 */
[----:B------:R-:W-:Y:S01]  /*15c0*/  CS2R R86, SRZ ;  /* 0x0000000000567805 */ /* 0x000fe2000001ff00 */
[----:B------:R-:W-:Y:S01]  /*15d0*/  USHF.R.U32.HI UR11, URZ, 0x4, UR11 ;  /* 0x000000043f0b7899 */ /* 0x000fe2000801160b */
[----:B------:R-:W-:-:S02]  /*15e0*/  CS2R R24, SRZ ;  /* 0x0000000000187805 */ /* 0x000fc4000001ff00 */
[----:B------:R-:W-:Y:S02]  /*15f0*/  CS2R R26, SRZ ;  /* 0x00000000001a7805 */ /* 0x000fe4000001ff00 */
[----:B------:R-:W-:Y:S01]  /*1600*/  CS2R R28, SRZ ;  /* 0x00000000001c7805 */ /* 0x000fe2000001ff00 */
[----:B------:R-:W-:Y:S01]  /*1610*/  ULOP3.LUT UR11, UR11, 0x3fff, URZ, 0xc0, !UPT ;  /* 0x00003fff0b0b7892 */ /* 0x000fe2000f8ec03f */
        /* <DEDUP_REMOVED lines=12> */
[----:B------:R-:W-:Y:S01]  /*16e0*/  CS2R R54, SRZ ;  /* 0x0000000000367805 */ /* 0x000fe2000001ff00 */
[----:B------:R-:W-:Y:S06]  /*16f0*/  @!P0 BRA `(.L_x_14) ;  /* 0x0000000800308947 */ /* 0x000fec0003800000 */
[----:B------:R-:W-:-:S13]  /*1700*/  ISETP.NE.AND P1, PT, R142, 0x3, PT ;  /* 0x000000038e00780c */ /* 0x000fda0003f25270 */
[----:B------:R-:W-:Y:S05]  /*1710*/  @!P1 BRA `(.L_x_15) ;  /* 0x0000000000049947 */ /* 0x000fea0003800000 */
[----:B------:R-:W-:Y:S01]  /*1720*/  BPT.TRAP 0x1 ;  /* 0x000000040000795c */ /* 0x000fe20000300000 */
.L_x_15:
[----:B------:R-:W-:Y:S01]  /*1730*/  ULEA UR7, UR5, UR10, 0x3 ;  /* 0x0000000a05077291 */ /* 0x000fe2000f8e183f */
[----:B------:R-:W-:-:S05]  /*1740*/  IMAD.U32 R10, RZ, RZ, UR4 ;  /* 0x00000004ff0a7e24 */ /* 0x000fca000f8e00ff */
[----:B------:R-:W-:-:S04]  /*1750*/  SHF.L.U32 R10, R10, 0x1f, RZ ;  /* 0x0000001f0a0a7819 */ /* 0x000fc800000006ff */
[----:B------:R0:W1:Y:S01]  /*1760*/  SYNCS.PHASECHK.TRANS64.TRYWAIT P0, [UR7], R10 ;  /* 0x0000000aff0075a7 */ /* 0x0000620008000147 */
[----:B------:R-:W-:Y:S05]  /*1770*/  @!P1 BRA `(.L_x_16) ;  /* 0x0000000000049947 */ /* 0x000fea0003800000 */
[----:B------:R-:W-:Y:S01]  /*1780*/  BPT.TRAP 0x1 ;  /* 0x000000040000795c */ /* 0x000fe20000300000 */
.L_x_16:
[----:B------:R-:W-:Y:S01]  /*1790*/  UMOV UR6, 0x1 ;  /* 0x0000000100067882 */ /* 0x000fe20000000000 */
[----:B------:R-:W-:Y:S01]  /*17a0*/  IMAD.MOV.U32 R18, RZ, RZ, RZ ;  /* 0x000000ffff127224 */ /* 0x000fe200078e00ff */
[----:B-1----:R-:W-:Y:S06]  /*17b0*/  @P0 BRA `(.L_x_17) ;  /* 0x0000000000080947 */ /* 0x002fec0003800000 */
[----:B------:R-:W1:Y:S02]  /*17c0*/  SYNCS.PHASECHK.TRANS64.TRYWAIT P0, [UR7], R10 ;  /* 0x0000000aff0075a7 */ /* 0x000e640008000147 */
[----:B-1----:R-:W-:Y:S05]  /*17d0*/  @!P0 BRA `(.L_x_18) ;  /* 0x0000008400e08947 */ /* 0x002fea0003800000 */
.L_x_17:
[----:B------:R-:W-:Y:S01]  /*17e0*/  UIADD3 UR7, UR10, 0x2c280, URZ ;  /* 0x0002c2800a077890 */ /* 0x000fe2000fffe03f */
[----:B------:R-:W-:Y:S01]  /*17f0*/  WARPGROUP.ARRIVE ;  /* 0x00000000000079c5 */ /* 0x000fe20000000000 */
[----:B------:R-:W-:Y:S01]  /*1800*/  ULOP3.LUT UR12, UR11, 0x10000, URZ, 0xfc, !UPT ;  /* 0x000100000b0c7892 */ /* 0x000fe2000f8efc3f */
[----:B------:R-:W-:Y:S01]  /*1810*/  IMAD.MOV.U32 R19, RZ, RZ, RZ ;  /* 0x000000ffff137224 */ /* 0x000fe200078e00ff */
[----:B------:R-:W-:Y:S01]  /*1820*/  USHF.R.U32.HI UR7, URZ, 0x4, UR7 ;  /* 0x000000043f077899 */ /* 0x000fe20008011607 */
[----:B------:R-:W-:Y:S01]  /*1830*/  CS2R R16, SRZ ;  /* 0x0000000000107805 */ /* 0x000fe2000001ff00 */
[----:B------:R-:W-:Y:S01]  /*1840*/  ULEA UR12, UR5, UR12, 0x9 ;  /* 0x0000000c050c7291 */ /* 0x000fe2000f8e483f */
[----:B------:R-:W-:Y:S01]  /*1850*/  CS2R R20, SRZ ;  /* 0x0000000000147805 */ /* 0x000fe2000001ff00 */
[----:B------:R-:W-:Y:S01]  /*1860*/  ULOP3.LUT UR7, UR7, 0x3fff, URZ, 0xc0, !UPT ;  /* 0x00003fff07077892 */ /* 0x000fe2000f8ec03f */
[----:B------:R-:W-:Y:S01]  /*1870*/  CS2R R22, SRZ ;  /* 0x0000000000167805 */ /* 0x000fe2000001ff00 */
[----:B------:R-:W-:Y:S01]  /*1880*/  UMOV UR13, 0xc0000010 ;  /* 0xc0000010000d7882 */ /* 0x000fe20000000000 */
[----:B------:R-:W-:Y:S01]  /*1890*/  UMOV UR15, 0xc0000010 ;  /* 0xc0000010000f7882 */ /* 0x000fe20000000000 */
[----:B------:R-:W-:Y:S01]  /*18a0*/  ULOP3.LUT UR7, UR7, 0x10000, URZ, 0xfc, !UPT ;  /* 0x0001000007077892 */ /* 0x000fe2000f8efc3f */
[----:B------:R-:W-:-:S02]  /*18b0*/  CS2R R88, SRZ ;  /* 0x0000000000587805 */ /* 0x000fc4000001ff00 */
[----:B------:R-:W-:Y:S02]  /*18c0*/  CS2R R90, SRZ ;  /* 0x00000000005a7805 */ /* 0x000fe4000001ff00 */
[----:B------:R-:W-:Y:S01]  /*18d0*/  CS2R R92, SRZ ;  /* 0x00000000005c7805 */ /* 0x000fe2000001ff00 */
[----:B------:R-:W-:Y:S01]  /*18e0*/  ULEA UR14, UR5, UR7, 0x7 ;  /* 0x00000007050e7291 */ /* 0x000fe2000f8e383f */
[----:B------:R-:W-:Y:S01]  /*18f0*/  CS2R R96, SRZ ;  /* 0x0000000000607805 */ /* 0x000fe2000001ff00 */
[----:B------:R-:W-:Y:S01]  /*1900*/  UIADD3 UR7, UR12, 0x100, URZ ;  /* 0x000001000c077890 */ /* 0x000fe2000fffe03f */
[----:B------:R-:W-:Y:S02]  /*1910*/  CS2R R94, SRZ ;  /* 0x00000000005e7805 */ /* 0x000fe4000001ff00 */
[----:B------:R-:W-:Y:S02]  /*1920*/  CS2R R98, SRZ ;  /* 0x0000000000627805 */ /* 0x000fe4000001ff00 */
[----:B------:R-:W-:-:S02]  /*1930*/  CS2R R100, SRZ ;  /* 0x0000000000647805 */ /* 0x000fc4000001ff00 */
[----:B------:R-:W-:Y:S02]  /*1940*/  CS2R R102, SRZ ;  /* 0x0000000000667805 */ /* 0x000fe4000001ff00 */
[----:B------:R-:W-:Y:S02]  /*1950*/  CS2R R104, SRZ ;  /* 0x0000000000687805 */ /* 0x000fe4000001ff00 */
[----:B------:R-:W-:Y:S01]  /*1960*/  CS2R R108, SRZ ;  /* 0x00000000006c7805 */ /* 0x000fe2000001ff00 */
[----:B------:R-:W-:Y:S01]  /*1970*/  QGMMA.64x64x32.F32.E5M2.E5M2 R56, gdesc[UR12], RZ, !UPT ;  /* 0x00e000000c3879f3 */ /* 0x000fe2000c7038ff */
[----:B------:R-:W-:Y:S01]  /*1980*/  UMOV UR12, UR7 ;  /* 0x00000007000c7c82 */ /* 0x000fe20008000000 */
[----:B------:R-:W-:Y:S01]  /*1990*/  ULDC UR7, c[0x0][0x50c] ;  /* 0x0001430000077ab9 */ /* 0x000fe20000000800 */
[----:B------:R-:W-:Y:S01]  /*19a0*/  UMOV UR13, 0xc0000010 ;  /* 0xc0000010000d7882 */ /* 0x000fe20000000000 */
[----:B------:R-:W-:Y:S01]  /*19b0*/  UISETP.NE.AND UP0, UPT, UR7, 0x1, UPT ;  /* 0x000000010700788c */ /* 0x000fe2000bf05270 */
[----:B------:R-:W-:Y:S01]  /*19c0*/  QGMMA.64x64x32.F32.E5M2.E5M2 R24, gdesc[UR12], RZ, !UPT, gsb0 ;  /* 0x00e000000c1879f3 */ /* 0x000fe2000c0038ff */
[----:B------:R-:W-:-:S02]  /*19d0*/  CS2R R106, SRZ ;  /* 0x00000000006a7805 */ /* 0x000fc4000001ff00 */
[----:B------:R-:W-:Y:S01]  /*19e0*/  CS2R R110, SRZ ;  /* 0x00000000006e7805 */ /* 0x000fe2000001ff00 */
[----:B------:R-:W-:Y:S01]  /*19f0*/  USEL UR7, URZ, 0x1, UP0 ;  /* 0x000000013f077887 */ /* 0x000fe20008000000 */
[----:B------:R-:W-:Y:S02]  /*1a00*/  CS2R R112, SRZ ;  /* 0x0000000000707805 */ /* 0x000fe4000001ff00 */
[----:B------:R-:W-:Y:S02]  /*1a10*/  CS2R R114, SRZ ;  /* 0x0000000000727805 */ /* 0x000fe4000001ff00 */
[----:B------:R-:W-:Y:S02]  /*1a20*/  CS2R R116, SRZ ;  /* 0x0000000000747805 */ /* 0x000fe4000001ff00 */
[----:B------:R-:W-:Y:S02]  /*1a30*/  CS2R R118, SRZ ;  /* 0x0000000000767805 */ /* 0x000fe4000001ff00 */
[----:B------:R-:W-:-:S02]  /*1a40*/  CS2R R120, SRZ ;  /* 0x0000000000787805 */ /* 0x000fc4000001ff00 */
[----:B------:R-:W-:Y:S02]  /*1a50*/  ISETP.NE.AND P0, PT, RZ, UR7, PT ;  /* 0x00000007ff007c0c */ /* 0x000fe4000bf05270 */
        /* <DEDUP_REMOVED lines=9> */
[----:B------:R-:W-:Y:S01]  /*1af0*/  CS2R R140, SRZ ;  /* 0x00000000008c7805 */ /* 0x000fe2000001ff00 */
[----:B------:R-:W-:Y:S02]  /*1b00*/  IMAD.MOV.U32 R143, RZ, RZ, RZ ;  /* 0x000000ffff8f7224 */ /* 0x000fe400078e00ff */
[----:B------:R-:W-:Y:S01]  /*1b10*/  IMAD.MOV.U32 R145, RZ, RZ, RZ ;  /* 0x000000ffff917224 */ /* 0x000fe200078e00ff */
[----:B------:R-:W-:Y:S06]  /*1b20*/  @!P0 BRA `(.L_x_19) ;  /* 0x0000000400088947 */ /* 0x000fec0003800000 */
[----:B------:R-:W-:Y:S02]  /*1b30*/  WARPGROUP.DEPBAR.LE gsb0, 0x0 ;  /* 0x00008000000079c5 */ /* 0x000fe40000010000 */
[----:B------:R-:W-:-:S01]  /*1b40*/  FADD R145, RZ, R56 ;  /* 0x00000038ff917221 */ /* 0x000fc20000000000 */
[----:B------:R-:W-:Y:S01]  /*1b50*/  FADD R140, RZ, R57 ;  /* 0x00000039ff8c7221 */ /* 0x000fe20000000000 */
        /* <DEDUP_REMOVED lines=62> */
[----:B------:R-:W-:-:S06]  /*1f40*/  UMOV UR6, URZ ;  /* 0x0000003f00067c82 */ /* 0x000fcc0008000000 */
.L_x_19:
[----:B------:R-:W-:-:S04]  /*1f50*/  UIADD3 UR18, UR5, 0x1, URZ ;  /* 0x0000000105127890 */ /* 0x000fc8000fffe03f */
[----:B------:R-:W-:-:S04]  /*1f60*/  UISETP.NE.AND UP0, UPT, UR18, 0x16, UPT ;  /* 0x000000161200788c */ /* 0x000fc8000bf05270 */
[----:B------:R-:W-:Y:S02]  /*1f70*/  USEL UR8, URZ, 0x1, UP0 ;  /* 0x000000013f087887 */ /* 0x000fe40008000000 */
[----:B------:R-:W-:Y:S02]  /*1f80*/  USEL UR18, UR18, URZ, UP0 ;  /* 0x0000003f12127287 */ /* 0x000fe40008000000 */
[----:B------:R-:W-:-:S06]  /*1f90*/  ULOP3.LUT UR8, UR4, UR8, URZ, 0x3c, !UPT ;  /* 0x0000000804087292 */ /* 0x000fcc000f8e3c3f */
[----:B------:R-:W-:Y:S01]  /*1fa0*/  IMAD.U32 R13, RZ, RZ, UR8 ;  /* 0x00000008ff0d7e24 */ /* 0x000fe2000f8e00ff */
[----:B------:R-:W-:-:S06]  /*1fb0*/  UMOV UR8, 0x1 ;  /* 0x0000000100087882 */ /* 0x000fcc0000000000 */
.L_x_14:
[----:B------:R-:W-:-:S04]  /*1fc0*/  UISETP.LT.AND UP0, UPT, UR9, 0x1, UPT ;  /* 0x000000010900788c */ /* 0x000fc8000bf01270 */
[----:B------:R-:W-:-:S04]  /*1fd0*/  USEL UR12, UR9, 0x1, UP0 ;  /* 0x00000001090c7887 */ /* 0x000fc80008000000 */
[----:B------:R-:W-:-:S04]  /*1fe0*/  UIADD3 UR12, UR9, -UR12, URZ ;  /* 0x8000000c090c7290 */ /* 0x000fc8000fffe03f */
[----:B------:R-:W-:-:S06]  /*1ff0*/  UISETP.GE.AND UP0, UPT, UR12, 0x1, UPT ;  /* 0x000000010c00788c */ /* 0x000fcc000bf06270 */
[----:B------:R-:W-:-:S13]  /*2000*/  PLOP3.LUT P0, PT, PT, PT, UP0, 0x80, 0x0 ;  /* 0x000000000000781c */ /* 0x000fda0003f0f008 */
[----:B------:R-:W-:Y:S05]  /*2010*/  @!P0 BRA `(.L_x_20) ;  /* 0x0000000800008947 */ /* 0x000fea0003800000 */
[----:B01----:R-:W-:Y:S01]  /*2020*/  IMAD.U32 R10, RZ, RZ, UR12 ;  /* 0x0000000cff0a7e24 */ /* 0x003fe2000f8e00ff */
[----:B------:R-:W-:Y:S01]  /*2030*/  UMOV UR19, UR5 ;  /* 0x0000000500137c82 */ /* 0x000fe20008000000 */
[----:B------:R-:W-:-:S05]  /*2040*/  ULDC UR20, c[0x0][0x50c] ;  /* 0x0001430000147ab9 */ /* 0x000fca0000000800 */
.L_x_28:
[----:B------:R-:W-:-:S13]  /*2050*/  ISETP.NE.AND P1, PT, R142, 0x3, PT ;  /* 0x000000038e00780c */ /* 0x000fda0003f25270 */
[----:B01----:R-:W-:Y:S05]  /*2060*/  @!P1 BRA `(.L_x_21) ;  /* 0x0000000000049947 */ /* 0x003fea0003800000 */
[----:B------:R-:W-:Y:S01]  /*2070*/  BPT.TRAP 0x1 ;  /* 0x000000040000795c */ /* 0x000fe20000300000 */
.L_x_21:
[----:B------:R-:W0:Y:S01]  /*2080*/  S2UR UR12, SR_CgaCtaId ;  /* 0x00000000000c79c3 */ /* 0x000e220000008800 */
[----:B------:R-:W-:Y:S01]  /*2090*/  UMOV UR10, 0x400 ;  /* 0x00000400000a7882 */ /* 0x000fe20000000000 */
[----:B------:R-:W-:Y:S01]  /*20a0*/  SHF.L.U32 R11, R13, 0x1f, RZ ;  /* 0x0000001f0d0b7819 */ /* 0x000fe200000006ff */
[----:B0-----:R-:W-:-:S04]  /*20b0*/  ULEA UR10, UR12, UR10, 0x18 ;  /* 0x0000000a0c0a7291 */ /* 0x001fc8000f8ec03f */
[----:B------:R-:W-:-:S09]  /*20c0*/  ULEA UR12, UR18, UR10, 0x3 ;  /* 0x0000000a120c7291 */ /* 0x000fd2000f8e183f */
[----:B------:R0:W1:Y:S01]  /*20d0*/  SYNCS.PHASECHK.TRANS64.TRYWAIT P0, [UR12], R11 ;  /* 0x0000000bff0075a7 */ /* 0x000062000800014c */
[----:B------:R-:W-:Y:S05]  /*20e0*/  @!P1 BRA `(.L_x_22) ;  /* 0x0000000000049947 */ /* 0x000fea0003800000 */
[----:B------:R-:W-:Y:S01]  /*20f0*/  BPT.TRAP 0x1 ;  /* 0x000000040000795c */ /* 0x000fe20000300000 */
.L_x_22:
[----:B-1----:R-:W-:Y:S05]  /*2100*/  @P0 BRA `(.L_x_23) ;  /* 0x0000000000080947 */ /* 0x002fea0003800000 */
[----:B------:R-:W1:Y:S02]  /*2110*/  SYNCS.PHASECHK.TRANS64.TRYWAIT P0, [UR12], R11 ;  /* 0x0000000bff0075a7 */ /* 0x000e64000800014c */
[----:B-1----:R-:W-:Y:S05]  /*2120*/  @!P0 BRA `(.L_x_24) ;  /* 0x0000007c00a48947 */ /* 0x002fea0003800000 */
.L_x_23:
[----:B------:R-:W-:Y:S01]  /*2130*/  UIADD3 UR12, UR10, 0x2c280, URZ ;  /* 0x0002c2800a0c7890 */ /* 0x000fe2000fffe03f */
[----:B------:R-:W-:Y:S01]  /*2140*/  WARPGROUP.ARRIVE ;  /* 0x00000000000079c5 */ /* 0x000fe20000000000 */
[----:B------:R-:W-:Y:S02]  /*2150*/  UISETP.NE.AND UP0, UPT, UR7, URZ, UPT ;  /* 0x0000003f0700728c */ /* 0x000fe4000bf05270 */
[----:B------:R-:W-:Y:S02]  /*2160*/  USHF.R.U32.HI UR12, URZ, 0x4, UR12 ;  /* 0x000000043f0c7899 */ /* 0x000fe4000801160c */
[----:B------:R-:W-:Y:S02]  /*2170*/  USEL UR8, UR8, URZ, !UP0 ;  /* 0x0000003f08087287 */ /* 0x000fe4000c000000 */
[----:B------:R-:W-:Y:S02]  /*2180*/  ULOP3.LUT UR7, UR12, 0x3fff, URZ, 0xc0, !UPT ;  /* 0x00003fff0c077892 */ /* 0x000fe4000f8ec03f */
[----:B------:R-:W-:-:S02]  /*2190*/  ULOP3.LUT UR12, UR11, 0x10000, URZ, 0xfc, !UPT ;  /* 0x000100000b0c7892 */ /* 0x000fc4000f8efc3f */
[----:B------:R-:W-:Y:S02]  /*21a0*/  ULOP3.LUT UR7, UR7, 0x10000, URZ, 0xfc, !UPT ;  /* 0x0001000007077892 */ /* 0x000fe4000f8efc3f */
[----:B------:R-:W-:Y:S02]  /*21b0*/  UISETP.NE.U32.AND UP0, UPT, UR8, URZ, UPT ;  /* 0x0000003f0800728c */ /* 0x000fe4000bf05070 */
[----:B------:R-:W-:Y:S02]  /*21c0*/  ULEA UR12, UR18, UR12, 0x9 ;  /* 0x0000000c120c7291 */ /* 0x000fe4000f8e483f */
[----:B------:R-:W-:Y:S02]  /*21d0*/  ULEA UR14, UR18, UR7, 0x7 ;  /* 0x00000007120e7291 */ /* 0x000fe4000f8e383f */
[----:B------:R-:W-:Y:S01]  /*21e0*/  UIADD3 UR7, UR12, 0x100, URZ ;  /* 0x000001000c077890 */ /* 0x000fe2000fffe03f */
[----:B------:R-:W-:Y:S01]  /*21f0*/  UMOV UR13, 0xc0000010 ;  /* 0xc0000010000d7882 */ /* 0x000fe20000000000 */
[----:B------:R-:W-:Y:S01]  /*2200*/  UMOV UR15, 0xc0000010 ;  /* 0xc0000010000f7882 */ /* 0x000fe20000000000 */
[----:B------:R-:W-:-:S04]  /*2210*/  UIADD3 UR6, UR6, 0x1, URZ ;  /* 0x0000000106067890 */ /* 0x000fc8000fffe03f */
[----:B------:R-:W-:Y:S01]  /*2220*/  QGMMA.64x64x32.F32.E5M2.E5M2 R56, gdesc[UR12], R56, UP0 ;  /* 0x00e000000c3879f3 */ /* 0x000fe2000bf03838 */
[----:B------:R-:W-:Y:S01]  /*2230*/  UMOV UR12, UR7 ;  /* 0x00000007000c7c82 */ /* 0x000fe20008000000 */
[----:B------:R-:W-:Y:S02]  /*2240*/  UMOV UR13, 0xc0000010 ;  /* 0xc0000010000d7882 */ /* 0x000fe40000000000 */
[----:B------:R-:W-:Y:S01]  /*2250*/  QGMMA.64x64x32.F32.E5M2.E5M2 R24, gdesc[UR12], R24, UP0, gsb0 ;  /* 0x00e000000c1879f3 */ /* 0x000fe2000b803818 */
[----:B------:R-:W-:-:S04]  /*2260*/  UISETP.NE.AND UP0, UPT, UR6, UR20, UPT ;  /* 0x000000140600728c */ /* 0x000fc8000bf05270 */
[----:B------:R-:W-:-:S06]  /*2270*/  USEL UR7, URZ, 0x1, UP0 ;  /* 0x000000013f077887 */ /* 0x000fcc0008000000 */
[----:B------:R-:W-:Y:S01]  /*2280*/  ISETP.NE.AND P0, PT, RZ, UR7, PT ;  /* 0x00000007ff007c0c */ /* 0x000fe2000bf05270 */
[----:B------:R-:W-:-:S12]  /*2290*/  WARPGROUP.DEPBAR.LE gsb0, 0x1 ;  /* 0x00008000000079c5 */ /* 0x000fd80000010100 */
[----:B------:R-:W-:Y:S05]  /*22a0*/  @!P0 BRA `(.L_x_25) ;  /* 0x0000000400088947 */ /* 0x000fea0003800000 */
[----:B------:R-:W-:Y:S02]  /*22b0*/  WARPGROUP.DEPBAR.LE gsb0, 0x0 ;  /* 0x00008000000079c5 */ /* 0x000fe40000010000 */
[----:B------:R-:W-:-:S01]  /*22c0*/  FADD R145, R56, R145 ;  /* 0x0000009138917221 */ /* 0x000fc20000000000 */
[----:B------:R-:W-:Y:S01]  /*22d0*/  FADD R140, R57, R140 ;  /* 0x0000008c398c7221 */ /* 0x000fe20000000000 */
        /* <DEDUP_REMOVED lines=62> */
[----:B------:R-:W-:-:S06]  /*26c0*/  UMOV UR6, URZ ;  /* 0x0000003f00067c82 */ /* 0x000fcc0008000000 */
.L_x_25:
[----:B------:R-:W-:Y:S05]  /*26d0*/  @!P1 BRA `(.L_x_26) ;  /* 0x0000000000049947 */ /* 0x000fea0003800000 */
[----:B------:R-:W-:Y:S01]  /*26e0*/  BPT.TRAP 0x1 ;  /* 0x000000040000795c */ /* 0x000fe20000300000 */
.L_x_26:
[----:B------:R-:W-:Y:S01]  /*26f0*/  ULEA UR8, UR19, UR10, 0x3 ;  /* 0x0000000a13087291 */ /* 0x000fe2000f8e183f */
[----:B------:R-:W-:-:S03]  /*2700*/  ISETP.GT.U32.AND P0, PT, R4, 0x1, PT ;  /* 0x000000010400780c */ /* 0x000fc60003f04070 */
[----:B------:R-:W-:-:S04]  /*2710*/  UIADD3 UR8, UR8, 0xb0, URZ ;  /* 0x000000b008087890 */ /* 0x000fc8000fffe03f */
[----:B------:R-:W-:-:S09]  /*2720*/  UPRMT UR8, URZ, 0x654, UR8 ;  /* 0x000006543f087896 */ /* 0x000fd20008000008 */
[----:B------:R-:W-:Y:S01]  /*2730*/  SYNCS.ARRIVE.TRANS64.RED.A1T0 RZ, [UR8], RZ ;  /* 0x000000ffffff79a7 */ /* 0x000fe20008100408 */
[----:B------:R-:W-:Y:S05]  /*2740*/  @P0 BRA `(.L_x_27) ;  /* 0x0000000000040947 */ /* 0x000fea0003800000 */
[----:B------:R-:W-:Y:S01]  /*2750*/  BPT.TRAP 0x1 ;  /* 0x000000040000795c */ /* 0x000fe20000300000 */
.L_x_27:
[----:B------:R-:W-:Y:S01]  /*2760*/  UIADD3 UR18, UR18, 0x1, URZ ;  /* 0x0000000112127890 */ /* 0x000fe2000fffe03f */
[C---:B------:R-:W-:Y:S01]  /*2770*/  ISETP.GT.AND P0, PT, R10.reuse, 0x1, PT ;  /* 0x000000010a00780c */ /* 0x040fe20003f04270 */
[----:B------:R-:W-:Y:S01]  /*2780*/  UIADD3 UR19, UR19, 0x1, URZ ;  /* 0x0000000113137890 */ /* 0x000fe2000fffe03f */
[----:B------:R-:W-:Y:S01]  /*2790*/  VIADD R10, R10, 0xffffffff ;  /* 0xffffffff0a0a7836 */ /* 0x000fe20000000000 */
[----:B------:R-:W-:Y:S02]  /*27a0*/  UISETP.NE.AND UP0, UPT, UR18, 0x16, UPT ;  /* 0x000000161200788c */ /* 0x000fe4000bf05270 */
[----:B------:R-:W-:Y:S02]  /*27b0*/  UISETP.NE.AND UP1, UPT, UR19, 0x16, UPT ;  /* 0x000000161300788c */ /* 0x000fe4000bf25270 */
[----:B------:R-:W-:Y:S02]  /*27c0*/  USEL UR8, URZ, 0x1, UP0 ;  /* 0x000000013f087887 */ /* 0x000fe40008000000 */
[----:B------:R-:W-:-:S02]  /*27d0*/  USEL UR18, UR18, URZ, UP0 ;  /* 0x0000003f12127287 */ /* 0x000fc40008000000 */
[----:B------:R-:W-:Y:S02]  /*27e0*/  USEL UR19, UR19, URZ, UP1 ;  /* 0x0000003f13137287 */ /* 0x000fe40008800000 */
[----:B------:R-:W-:Y:S01]  /*27f0*/  LOP3.LUT R13, R13, UR8, RZ, 0x3c, !PT ;  /* 0x000000080d0d7c12 */ /* 0x000fe2000f8e3cff */
[----:B------:R-:W-:Y:S01]  /*2800*/  UMOV UR8, 0x1 ;  /* 0x0000000100087882 */ /* 0x000fe20000000000 */
[----:B------:R-:W-:Y:S08]  /*2810*/  @P0 BRA `(.L_x_28) ;  /* 0xfffffff8000c0947 */ /* 0x000ff0000383ffff */
.L_x_20:
[----:B------:R-:W-:Y:S01]  /*2820*/  UISETP.NE.AND UP0, UPT, UR6, URZ, UPT ;  /* 0x0000003f0600728c */ /* 0x000fe2000bf05270 */
[----:B01----:R-:W0:Y:S03]  /*2830*/  LDC R10, c[0x0][0x28c] ;  /* 0x0000a300ff0a7b82 */ /* 0x003e260000000800 */
[----:B------:R-:W-:-:S06]  /*2840*/  USEL UR6, URZ, 0x1, !UP0 ;  /* 0x000000013f067887 */ /* 0x000fcc000c000000 */
[----:B------:R-:W-:Y:S02]  /*2850*/  ISETP.NE.AND P0, PT, RZ, UR6, PT ;  /* 0x00000006ff007c0c */ /* 0x000fe4000bf05270 */
[----:B0-----:R-:W-:-:S11]  /*2860*/  ISETP.GE.AND P1, PT, R10, 0x1, PT ;  /* 0x000000010a00780c */ /* 0x001fd60003f26270 */
[----:B------:R-:W-:Y:S05]  /*2870*/  @!P0 BRA `(.L_x_29) ;  /* 0x0000000400048947 */ /* 0x000fea0003800000 */
[----:B------:R-:W-:Y:S02]  /*2880*/  WARPGROUP.DEPBAR.LE gsb0, 0x0 ;  /* 0x00008000000079c5 */ /* 0x000fe40000010000 */
[----:B------:R-:W-:Y:S01]  /*2890*/  FADD R145, R56, R145 ;  /* 0x0000009138917221 */ /* 0x000fe20000000000 */
        /* <DEDUP_REMOVED lines=62> */
[----:B------:R-:W-:-:S07]  /*2c80*/  FADD R18, R18, R55 ;  /* 0x0000003712127221 */ /* 0x000fce0000000000 */
.L_x_29:
[----:B------:R-:W-:Y:S02]  /*2c90*/  WARPGROUP.DEPBAR.LE gsb0, 0x0 ;  /* 0x00008000000079c5 */ /* 0x000fe40000010000 */
[----:B------:R-:W-:Y:S05]  /*2ca0*/  @!P1 BRA `(.L_x_30) ;  /* 0x0000000000409947 */ /* 0x000fea0003800000 */
[----:B------:R-:W-:-:S13]  /*2cb0*/  ISETP.NE.AND P0, PT, R142, 0x3, PT ;  /* 0x000000038e00780c */ /* 0x000fda0003f05270 */
[----:B------:R-:W-:Y:S05]  /*2cc0*/  @!P0 BRA `(.L_x_31) ;  /* 0x0000000000048947 */ /* 0x000fea0003800000 */
[----:B------:R-:W-:Y:S01]  /*2cd0*/  BPT.TRAP 0x1 ;  /* 0x000000040000795c */ /* 0x000fe20000300000 */
.L_x_31:
[----:B------:R-:W-:Y:S01]  /*2ce0*/  UISETP.LT.AND UP0, UPT, UR9, 0x1, UPT ;  /* 0x000000010900788c */ /* 0x000fe2000bf01270 */
[----:B------:R-:W-:-:S03]  /*2cf0*/  ISETP.GT.U32.AND P0, PT, R4, 0x1, PT ;  /* 0x000000010400780c */ /* 0x000fc60003f04070 */
[----:B------:R-:W-:-:S04]  /*2d00*/  USEL UR8, UR9, 0x1, UP0 ;  /* 0x0000000109087887 */ /* 0x000fc80008000000 */
[----:B------:R-:W-:-:S04]  /*2d10*/  UIADD3 UR8, UR5, UR9, -UR8 ;  /* 0x0000000905087290 */ /* 0x000fc8000fffe808 */
[----:B------:R-:W-:-:S04]  /*2d20*/  UIMAD.WIDE.U32 UR6, UR8, -0x45d1745d, URZ ;  /* 0xba2e8ba3080678a5 */ /* 0x000fc8000f8e003f */
[----:B------:R-:W-:-:S04]  /*2d30*/  USHF.R.U32.HI UR6, URZ, 0x4, UR7 ;  /* 0x000000043f067899 */ /* 0x000fc80008011607 */
[----:B------:R-:W-:-:S04]  /*2d40*/  UIMAD UR8, UR6, -0x16, UR8 ;  /* 0xffffffea060878a4 */ /* 0x000fc8000f8e0208 */
[----:B------:R-:W-:-:S04]  /*2d50*/  ULEA UR8, UR8, UR10, 0x3 ;  /* 0x0000000a08087291 */ /* 0x000fc8000f8e183f */
[----:B------:R-:W-:-:S04]  /*2d60*/  UIADD3 UR8, UR8, 0xb0, URZ ;  /* 0x000000b008087890 */ /* 0x000fc8000fffe03f */
[----:B------:R-:W-:-:S09]  /*2d70*/  UPRMT UR8, URZ, 0x654, UR8 ;  /* 0x000006543f087896 */ /* 0x000fd20008000008 */
[----:B------:R-:W-:Y:S01]  /*2d80*/  SYNCS.ARRIVE.TRANS64.RED.A1T0 RZ, [UR8], RZ ;  /* 0x000000ffffff79a7 */ /* 0x000fe20008100408 */
[----:B------:R-:W-:Y:S05]  /*2d90*/  @P0 BRA `(.L_x_30) ;  /* 0x0000000000040947 */ /* 0x000fea0003800000 */
[----:B------:R-:W-:Y:S01]  /*2da0*/  BPT.TRAP 0x1 ;  /* 0x000000040000795c */ /* 0x000fe20000300000 */
.L_x_30:
[----:B------:R-:W0:Y:S01]  /*2db0*/  LDC R14, c[0x0][0x288] ;  /* 0x0000a200ff0e7b82 */ /* 0x000e220000000800 */
[----:B------:R-:W-:Y:S01]  /*2dc0*/  IMAD.SHL.U32 R33, R7, 0x40, RZ ;  /* 0x0000004007217824 */ /* 0x000fe200078e00ff */
[--C-:B------:R-:W-:Y:S01]  /*2dd0*/  SHF.R.U32.HI R10, RZ, 0x2, R0.reuse ;  /* 0x00000002ff0a7819 */ /* 0x100fe20000011600 */
[----:B------:R-:W-:Y:S01]  /*2de0*/  UIADD3 UR5, UR9, UR5, URZ ;  /* 0x0000000509057290 */ /* 0x000fe2000fffe03f */
[----:B------:R-:W-:Y:S01]  /*2df0*/  LOP3.LUT R12, R0, 0x60, RZ, 0xc0, !PT ;  /* 0x00000060000c7812 */ /* 0x000fe200078ec0ff */
[----:B------:R-:W-:Y:S01]  /*2e00*/  IMAD.SHL.U32 R34, R6, 0x100, RZ ;  /* 0x0000010006227824 */ /* 0x000fe200078e00ff */
[----:B------:R-:W-:Y:S01]  /*2e10*/  SHF.R.U32.HI R13, RZ, 0x7, R0 ;  /* 0x00000007ff0d7819 */ /* 0x000fe20000011600 */
[----:B------:R-:W-:Y:S01]  /*2e20*/  UISETP.GT.U32.AND UP0, UPT, UR5, 0x15, UPT ;  /* 0x000000150500788c */ /* 0x000fe2000bf04070 */
[----:B------:R-:W-:Y:S01]  /*2e30*/  LOP3.LUT R11, R10, 0x7, RZ, 0xc0, !PT ;  /* 0x000000070a0b7812 */ /* 0x000fe200078ec0ff */
[C---:B------:R-:W-:Y:S01]  /*2e40*/  IMAD.SHL.U32 R26, R0.reuse, 0x2, RZ ;  /* 0x00000002001a7824 */ /* 0x040fe200078e00ff */
[----:B------:R-:W-:Y:S01]  /*2e50*/  SHF.R.U32.HI R12, RZ, 0x1, R12 ;  /* 0x00000001ff0c7819 */ /* 0x000fe2000001160c */
[----:B------:R-:W-:Y:S01]  /*2e60*/  ULDC UR12, c[0x0][0x284] ;  /* 0x0000a100000c7ab9 */ /* 0x000fe20000000800 */
[----:B------:R-:W-:Y:S01]  /*2e70*/  LOP3.LUT R10, R13, 0x1, RZ, 0xc0, !PT ;  /* 0x000000010d0a7812 */ /* 0x000fe200078ec0ff */
[----:B------:R-:W-:Y:S01]  /*2e80*/  UISETP.LT.U32.AND UP0, UPT, UR9, 0x16, UP0 ;  /* 0x000000160900788c */ /* 0x000fe20008701070 */
[----:B------:R-:W-:Y:S01]  /*2e90*/  IADD3 R15, RZ, -R12, -R11 ;  /* 0x8000000cff0f7210 */ /* 0x000fe20007ffe80b */
[----:B------:R-:W-:Y:S01]  /*2ea0*/  UISETP.GE.U32.AND UP1, UPT, UR9, 0x16, UPT ;  /* 0x000000160900788c */ /* 0x000fe2000bf26070 */
[----:B------:R-:W-:Y:S01]  /*2eb0*/  LOP3.LUT R13, R0, 0x3, RZ, 0xc0, !PT ;  /* 0x00000003000d7812 */ /* 0x000fe200078ec0ff */
[C---:B------:R-:W-:Y:S01]  /*2ec0*/  IMAD.SHL.U32 R24, R10.reuse, 0x40, RZ ;  /* 0x000000400a187824 */ /* 0x040fe200078e00ff */
[----:B------:R-:W-:Y:S01]  /*2ed0*/  SHF.R.S32.HI R29, RZ, 0x1f, R5 ;  /* 0x0000001fff1d7819 */ /* 0x000fe20000011405 */
[----:B------:R-:W-:Y:S01]  /*2ee0*/  UIMAD.WIDE.U32 UR6, UR5, -0x45d1745d, URZ ;  /* 0xba2e8ba3050678a5 */ /* 0x000fe2000f8e003f */
[C---:B------:R-:W-:Y:S01]  /*2ef0*/  LOP3.LUT R26, R33.reuse, 0x6, R26, 0xf8, !PT ;  /* 0x00000006211a7812 */ /* 0x040fe200078ef81a */
[----:B------:R-:W-:Y:S01]  /*2f00*/  USEL UR8, URZ, 0x1, !UP0 ;  /* 0x000000013f087887 */ /* 0x000fe2000c000000 */
[----:B------:R-:W-:Y:S01]  /*2f10*/  IMAD R15, R10, -0x40, R15 ;  /* 0xffffffc00a0f7824 */ /* 0x000fe200078e020f */
[----:B------:R-:W-:Y:S01]  /*2f20*/  ULDC.64 UR10, c[0x0][0x5d0] ;  /* 0x00017400000a7ab9 */ /* 0x000fe20000000a00 */
[----:B0-----:R-:W-:Y:S01]  /*2f30*/  ISETP.GE.AND P0, PT, R33, R14, PT ;  /* 0x0000000e2100720c */ /* 0x001fe20003f06270 */
[----:B------:R-:W-:Y:S01]  /*2f40*/  IMAD R10, R13, -0x2, R14 ;  /* 0xfffffffe0d0a7824 */ /* 0x000fe200078e020e */
[----:B------:R-:W-:Y:S01]  /*2f50*/  SHF.R.S32.HI R27, RZ, 0x1f, R26 ;  /* 0x0000001fff1b7819 */ /* 0x000fe2000001141a */
[----:B------:R-:W-:Y:S01]  /*2f60*/  IMAD R14, R29, UR10, RZ ;  /* 0x0000000a1d0e7c24 */ /* 0x000fe2000f8e02ff */
[----:B------:R-:W-:Y:S01]  /*2f70*/  ISETP.GE.OR P0, PT, R34, UR12, P0 ;  /* 0x0000000c22007c0c */ /* 0x000fe20008706670 */
[----:B------:R-:W-:Y:S01]  /*2f80*/  USHF.R.U32.HI UR6, URZ, 0x4, UR7 ;  /* 0x000000043f067899 */ /* 0x000fe20008011607 */
[----:B------:R-:W-:Y:S01]  /*2f90*/  LOP3.LUT R35, R24, 0x40, R11, 0xe2, !PT ;  /* 0x0000004018237812 */ /* 0x000fe200078ee20b */
[----:B------:R-:W-:Y:S01]  /*2fa0*/  ULOP3.LUT UR4, UR4, UR8, URZ, 0x3c, !UPT ;  /* 0x0000000804047292 */ /* 0x000fe2000f8e3c3f */
[----:B------:R-:W-:Y:S01]  /*2fb0*/  IMAD.WIDE R24, R6, 0x100, RZ ;  /* 0x0000010006187825 */ /* 0x000fe200078e02ff */
[----:B------:R-:W-:Y:S01]  /*2fc0*/  UIMAD UR5, UR6, -0x16, UR5 ;  /* 0xffffffea060578a4 */ /* 0x000fe2000f8e0205 */
[----:B------:R-:W-:Y:S01]  /*2fd0*/  IADD3 R34, -R34, UR12, R15 ;  /* 0x0000000c22227c10 */ /* 0x000fe2000fffe10f */
[----:B------:R-:W-:Y:S01]  /*2fe0*/  @UP1 ULOP3.LUT UR4, UR4, 0x1, UR6, 0x78, !UPT ;  /* 0x0000000104041892 */ /* 0x000fe2000f8e7806 */
[C---:B------:R-:W-:Y:S01]  /*2ff0*/  IMAD R11, R5.reuse, UR11, R14 ;  /* 0x0000000b050b7c24 */ /* 0x040fe2000f8e020e */
[----:B------:R-:W-:Y:S01]  /*3000*/  LOP3.LUT R35, R24, R35, R12, 0xfe, !PT ;  /* 0x0000002318237212 */ /* 0x000fe200078efe0c */
[----:B------:R-:W-:-:S04]  /*3010*/  IMAD.WIDE.U32 R6, R5, UR10, R26 ;  /* 0x0000000a05067c25 */ /* 0x000fc8000f8e001a */
[----:B------:R-:W-:Y:S02]  /*3020*/  IMAD.IADD R7, R7, 0x1, R11 ;  /* 0x0000000107077824 */ /* 0x000fe400078e020b */
[----:B------:R-:W-:Y:S02]  /*3030*/  IMAD.IADD R33, R10, 0x1, -R33 ;  /* 0x000000010a217824 */ /* 0x000fe400078e0a21 */
[----:B------:R-:W-:Y:S01]  /*3040*/  IMAD.MOV.U32 R32, RZ, RZ, -0x1 ;  /* 0xffffffffff207424 */ /* 0x000fe200078e00ff */
[----:B------:R-:W-:Y:S06]  /*3050*/  @P0 BRA `(.L_x_32) ;  /* 0x0000004800040947 */ /* 0x000fec0003800000 */
[----:B------:R-:W0:Y:S01]  /*3060*/  LDC.64 R30, c[0x0][0x5c8] ;  /* 0x00017200ff1e7b82 */ /* 0x000e220000000a00 */
[----:B------:R-:W-:Y:S01]  /*3070*/  ULDC.64 UR6, c[0x0][0x5c0] ;  /* 0x0001700000067ab9 */ /* 0x000fe20000000a00 */
[----:B------:R-:W-:Y:S01]  /*3080*/  BSSY B0, `(.L_x_32) ;  /* 0x000047e000007945 */ /* 0x000fe20003800000 */
[-C--:B0-----:R-:W-:Y:S02]  /*3090*/  IMAD R10, R25, R30.reuse, RZ ;  /* 0x0000001e190a7224 */ /* 0x081fe400078e02ff */
[----:B------:R-:W-:-:S04]  /*30a0*/  IMAD.WIDE.U32 R6, R35, R30, R6 ;  /* 0x0000001e23067225 */ /* 0x000fc800078e0006 */
[----:B------:R-:W-:Y:S01]  /*30b0*/  IMAD R13, R35, R31, R10 ;  /* 0x0000001f230d7224 */ /* 0x000fe200078e020a */
[----:B------:R-:W-:Y:S01]  /*30c0*/  IADD3 R14, P4, R6, UR6, RZ ;  /* 0x00000006060e7c10 */ /* 0x000fe2000ff9e0ff */
[C---:B------:R-:W-:Y:S01]  /*30d0*/  IMAD.SHL.U32 R11, R30.reuse, 0x80, RZ ;  /* 0x000000801e0b7824 */ /* 0x040fe200078e00ff */
[C---:B------:R-:W-:Y:S01]  /*30e0*/  LEA R28, P2, R30.reuse, R6, 0x3 ;  /* 0x000000061e1c7211 */ /* 0x040fe200078418ff */
[----:B------:R-:W-:Y:S01]  /*30f0*/  IMAD.IADD R36, R7, 0x1, R13 ;  /* 0x0000000107247824 */ /* 0x000fe200078e020d */
[----:B------:R-:W-:Y:S02]  /*3100*/  SHF.L.U64.HI R7, R30, 0x7, R31 ;  /* 0x000000071e077819 */ /* 0x000fe4000001021f */
[----:B------:R-:W-:Y:S02]  /*3110*/  IADD3 R10, P1, P0, R6, UR6, R11 ;  /* 0x00000006060a7c10 */ /* 0x000fe4000f83e00b */
[----:B------:R-:W-:Y:S02]  /*3120*/  IADD3.X R15, R36, UR7, RZ, P4, !PT ;  /* 0x00000007240f7c10 */ /* 0x000fe4000a7fe4ff */
[----:B---3-5:R-:W-:-:S02]  /*3130*/  FSETP.NEU.AND P4, PT, R9, RZ, PT ;  /* 0x000000ff0900720b */ /* 0x028fc40003f8d000 */
[----:B------:R-:W-:Y:S02]  /*3140*/  LEA.HI.X R30, R30, R36, R31, 0x3, P2 ;  /* 0x000000241e1e7211 */ /* 0x000fe400010f1c1f */
[C---:B------:R-:W-:Y:S02]  /*3150*/  IADD3 R12, P2, R28.reuse, UR6, RZ ;  /* 0x000000061c0c7c10 */ /* 0x040fe4000ff5e0ff */
[----:B------:R-:W-:Y:S02]  /*3160*/  IADD3 R6, P5, P6, R28, UR6, R11 ;  /* 0x000000061c067c10 */ /* 0x000fe4000febe00b */
[--C-:B------:R-:W-:Y:S02]  /*3170*/  IADD3.X R11, R36, UR7, R7.reuse, P1, P0 ;  /* 0x00000007240b7c10 */ /* 0x100fe40008fe0407 */
[C---:B------:R-:W-:Y:S02]  /*3180*/  IADD3.X R13, R30.reuse, UR7, RZ, P2, !PT ;  /* 0x000000071e0d7c10 */ /* 0x040fe400097fe4ff */
[----:B------:R-:W-:Y:S01]  /*3190*/  IADD3.X R7, R30, UR7, R7, P5, P6 ;  /* 0x000000071e077c10 */ /* 0x000fe2000afec407 */
[----:B------:R-:W-:Y:S06]  /*31a0*/  @!P4 BRA `(.L_x_33) ;  /* 0x00000034009cc947 */ /* 0x000fec0003800000 */
[----:B------:R-:W-:Y:S01]  /*31b0*/  ULDC.64 UR6, c[0x0][0x5b8] ;  /* 0x00016e0000067ab9 */ /* 0x000fe20000000a00 */
[----:B------:R-:W-:Y:S01]  /*31c0*/  ISETP.GE.AND P0, PT, R34, 0x1, PT ;  /* 0x000000012200780c */ /* 0x000fe20003f06270 */
[----:B------:R-:W-:Y:S01]  /*31d0*/  IMAD R28, R29, UR6, RZ ;  /* 0x000000061d1c7c24 */ /* 0x000fe2000f8e02ff */
[----:B------:R-:W-:Y:S01]  /*31e0*/  ULDC.64 UR10, c[0x0][0x5a8] ;  /* 0x00016a00000a7ab9 */ /* 0x000fe20000000a00 */
[----:B------:R-:W-:Y:S01]  /*31f0*/  IMAD.WIDE.U32 R26, R5, UR6, R26 ;  /* 0x00000006051a7c25 */ /* 0x000fe2000f8e001a */
[----:B------:R-:W-:Y:S01]  /*3200*/  ISETP.LT.OR P4, PT, R33, 0x1, !P0 ;  /* 0x000000012100780c */ /* 0x000fe20004781670 */
[----:B------:R-:W-:Y:S02]  /*3210*/  BSSY B1, `(.L_x_34) ;  /* 0x000000c000017945 */ /* 0x000fe40003800000 */
[----:B------:R-:W-:Y:S01]  /*3220*/  IMAD R5, R5, UR7, R28 ;  /* 0x0000000705057c24 */ /* 0x000fe2000f8e021c */
[----:B------:R-:W-:Y:S02]  /*3230*/  ULDC.64 UR6, c[0x0][0x5b0] ;  /* 0x00016c0000067ab9 */ /* 0x000fe40000000a00 */
[----:B------:R-:W-:-:S02]  /*3240*/  IMAD R30, R25, UR6, RZ ;  /* 0x00000006191e7c24 */ /* 0x000fc4000f8e02ff */
[----:B------:R-:W-:Y:S02]  /*3250*/  IMAD.IADD R27, R27, 0x1, R5 ;  /* 0x000000011b1b7824 */ /* 0x000fe400078e0205 */
[C---:B------:R-:W-:Y:S02]  /*3260*/  IMAD R5, R35.reuse, UR7, R30 ;  /* 0x0000000723057c24 */ /* 0x040fe4000f8e021e */
[----:B------:R-:W-:-:S03]  /*3270*/  IMAD.WIDE.U32 R28, R35, UR6, R26 ;  /* 0x00000006231c7c25 */ /* 0x000fc6000f8e001a */
[----:B------:R-:W-:-:S04]  /*3280*/  IADD3 R28, P1, R28, UR10, RZ ;  /* 0x0000000a1c1c7c10 */ /* 0x000fc8000ff3e0ff */
[--C-:B------:R-:W-:Y:S02]  /*3290*/  IADD3.X R29, R29, UR11, R5.reuse, P1, !PT ;  /* 0x0000000b1d1d7c10 */ /* 0x100fe40008ffe405 */
[----:B------:R-:W-:Y:S01]  /*32a0*/  PRMT R5, RZ, 0x7610, R5 ;  /* 0x00007610ff057816 */ /* 0x000fe20000000005 */
[----:B------:R-:W-:Y:S06]  /*32b0*/  @P4 BRA `(.L_x_35) ;  /* 0x0000000000044947 */ /* 0x000fec0003800000 */
[----:B------:R0:W5:Y:S02]  /*32c0*/  LDG.E.U8 R5, desc[UR16][R28.64] ;  /* 0x000000101c057981 */ /* 0x000164000c1e1100 */
.L_x_35:
[----:B------:R-:W-:Y:S05]  /*32d0*/  BSYNC B1 ;  /* 0x0000000000017941 */ /* 0x000fea0003800000 */
.L_x_34:
[----:B-----5:R-:W-:Y:S01]  /*32e0*/  LOP3.LUT R5, R5, 0xff, RZ, 0xc0, !PT ;  /* 0x000000ff05057812 */ /* 0x020fe200078ec0ff */
[----:B------:R-:W-:Y:S01]  /*32f0*/  BSSY B1, `(.L_x_36) ;  /* 0x000000b000017945 */ /* 0x000fe20003800000 */
[----:B------:R-:W-:Y:S02]  /*3300*/  ISETP.LT.OR P2, PT, R33, 0x2, !P0 ;  /* 0x000000022100780c */ /* 0x000fe40004741670 */
[----:B------:R-:W-:-:S05]  /*3310*/  F2FP.F16.E5M2.UNPACK_B R5, R5 ;  /* 0x00000005ff05723e */ /* 0x000fca00020004ff */
[----:B------:R-:W-:Y:S01]  /*3320*/  HADD2.F32 R30, -RZ, R5.H0_H0 ;  /* 0x20000005ff1e7230 */ /* 0x000fe20000004100 */
[----:B------:R-:W-:-:S04]  /*3330*/  PRMT R5, RZ, 0x7610, R5 ;  /* 0x00007610ff057816 */ /* 0x000fc80000000005 */
[----:B------:R-:W-:-:S04]  /*3340*/  FMUL R30, R30, R9 ;  /* 0x000000091e1e7220 */ /* 0x000fc80000400000 */
[----:B--2---:R-:W-:-:S05]  /*3350*/  FFMA R30, R145, R8, R30 ;  /* 0x00000008911e7223 */ /* 0x004fca000000001e */
[----:B------:R-:W-:-:S05]  /*3360*/  F2FP.SATFINITE.E5M2.F32.PACK_AB_MERGE_C R31, RZ, R30, RZ ;  /* 0x0000001eff1f723e */ /* 0x000fca00048060ff */
[----:B------:R1:W-:Y:S01]  /*3370*/  @!P4 STG.E.U8 desc[UR16][R14.64], R31 ;  /* 0x0000001f0e00c986 */ /* 0x0003e2000c101110 */
[----:B------:R-:W-:Y:S05]  /*3380*/  @P2 BRA `(.L_x_37) ;  /* 0x0000000000042947 */ /* 0x000fea0003800000 */
[----:B------:R2:W5:Y:S02]  /*3390*/  LDG.E.U8 R5, desc[UR16][R28.64+0x1] ;  /* 0x000001101c057981 */ /* 0x000564000c1e1100 */
.L_x_37:
[----:B------:R-:W-:Y:S05]  /*33a0*/  BSYNC B1 ;  /* 0x0000000000017941 */ /* 0x000fea0003800000 */
.L_x_36:
[----:B-----5:R-:W-:Y:S01]  /*33b0*/  LOP3.LUT R5, R5, 0xff, RZ, 0xc0, !PT ;  /* 0x000000ff05057812 */ /* 0x020fe200078ec0ff */
[----:B------:R-:W-:Y:S01]  /*33c0*/  BSSY B1, `(.L_x_38) ;  /* 0x0000013000017945 */ /* 0x000fe20003800000 */
[----:B------:R-:W-:Y:S02]  /*33d0*/  IADD3 R37, P1, R35, 0x8, RZ ;  /* 0x0000000823257810 */ /* 0x000fe40007f3e0ff */
[----:B------:R-:W-:-:S03]  /*33e0*/  F2FP.F16.E5M2.UNPACK_B R5, R5 ;  /* 0x00000005ff05723e */ /* 0x000fc600020004ff */
[----:B-1----:R-:W-:Y:S01]  /*33f0*/  IMAD.X R31, RZ, RZ, R25, P1 ;  /* 0x000000ffff1f7224 */ /* 0x002fe200008e0619 */
[----:B------:R-:W-:Y:S01]  /*3400*/  ISETP.GE.AND P1, PT, R34, 0x9, PT ;  /* 0x000000092200780c */ /* 0x000fe20003f26270 */
[----:B------:R-:W-:Y:S02]  /*3410*/  HADD2.F32 R30, -RZ, R5.H0_H0 ;  /* 0x20000005ff1e7230 */ /* 0x000fe40000004100 */
[----:B------:R-:W-:Y:S01]  /*3420*/  IMAD R36, R31, UR6, RZ ;  /* 0x000000061f247c24 */ /* 0x000fe2000f8e02ff */
[----:B------:R-:W-:Y:S02]  /*3430*/  ISETP.LT.OR P5, PT, R33, 0x1, !P1 ;  /* 0x000000012100780c */ /* 0x000fe40004fa1670 */
[----:B------:R-:W-:Y:S01]  /*3440*/  FMUL R5, R30, R9 ;  /* 0x000000091e057220 */ /* 0x000fe20000400000 */
[----:B------:R-:W-:-:S04]  /*3450*/  IMAD.WIDE.U32 R30, R37, UR6, R26 ;  /* 0x00000006251e7c25 */ /* 0x000fc8000f8e001a */
[----:B------:R-:W-:Y:S01]  /*3460*/  FFMA R5, R140, R8, R5 ;  /* 0x000000088c057223 */ /* 0x000fe20000000005 */
[----:B------:R-:W-:Y:S01]  /*3470*/  IMAD R37, R37, UR7, R36 ;  /* 0x0000000725257c24 */ /* 0x000fe2000f8e0224 */
[----:B------:R-:W-:-:S03]  /*3480*/  IADD3 R30, P4, R30, UR10, RZ ;  /* 0x0000000a1e1e7c10 */ /* 0x000fc6000ff9e0ff */
[----:B------:R-:W-:Y:S02]  /*3490*/  F2FP.SATFINITE.E5M2.F32.PACK_AB_MERGE_C R39, RZ, R5, RZ ;  /* 0x00000005ff27723e */ /* 0x000fe400048060ff */
[----:B------:R-:W-:Y:S02]  /*34a0*/  IADD3.X R31, R31, UR11, R37, P4, !PT ;  /* 0x0000000b1f1f7c10 */ /* 0x000fe4000a7fe425 */
[----:B------:R-:W-:Y:S01]  /*34b0*/  PRMT R5, RZ, 0x7610, R5 ;  /* 0x00007610ff057816 */ /* 0x000fe20000000005 */
[----:B------:R1:W-:Y:S01]  /*34c0*/  @!P2 STG.E.U8 desc[UR16][R14.64+0x1], R39 ;  /* 0x000001270e00a986 */ /* 0x0003e2000c101110 */
[----:B------:R-:W-:Y:S05]  /*34d0*/  @P5 BRA `(.L_x_39) ;  /* 0x0000000000045947 */ /* 0x000fea0003800000 */
[----:B------:R3:W5:Y:S02]  /*34e0*/  LDG.E.U8 R5, desc[UR16][R30.64] ;  /* 0x000000101e057981 */ /* 0x000764000c1e1100 */
.L_x_39:
[----:B------:R-:W-:Y:S05]  /*34f0*/  BSYNC B1 ;  /* 0x0000000000017941 */ /* 0x000fea0003800000 */
.L_x_38:
[----:B-----5:R-:W-:Y:S01]  /*3500*/  LOP3.LUT R5, R5, 0xff, RZ, 0xc0, !PT ;  /* 0x000000ff05057812 */ /* 0x020fe200078ec0ff */
[----:B------:R-:W-:Y:S01]  /*3510*/  BSSY B1, `(.L_x_40) ;  /* 0x000000b000017945 */ /* 0x000fe20003800000 */
[----:B------:R-:W-:Y:S02]  /*3520*/  ISETP.LT.OR P2, PT, R33, 0x2, !P1 ;  /* 0x000000022100780c */ /* 0x000fe40004f41670 */
[----:B------:R-:W-:-:S05]  /*3530*/  F2FP.F16.E5M2.UNPACK_B R5, R5 ;  /* 0x00000005ff05723e */ /* 0x000fca00020004ff */
[----:B------:R-:W-:Y:S01]  /*3540*/  HADD2.F32 R36, -RZ, R5.H0_H0 ;  /* 0x20000005ff247230 */ /* 0x000fe20000004100 */
[----:B------:R-:W-:-:S04]  /*3550*/  PRMT R5, RZ, 0x7610, R5 ;  /* 0x00007610ff057816 */ /* 0x000fc80000000005 */
[----:B------:R-:W-:-:S04]  /*3560*/  FMUL R36, R36, R9 ;  /* 0x0000000924247220 */ /* 0x000fc80000400000 */
[----:B------:R-:W-:-:S05]  /*3570*/  FFMA R36, R143, R8, R36 ;  /* 0x000000088f247223 */ /* 0x000fca0000000024 */
[----:B------:R-:W-:-:S05]  /*3580*/  F2FP.SATFINITE.E5M2.F32.PACK_AB_MERGE_C R37, RZ, R36, RZ ;  /* 0x00000024ff25723e */ /* 0x000fca00048060ff */
[----:B------:R4:W-:Y:S01]  /*3590*/  @!P5 STG.E.U8 desc[UR16][R12.64], R37 ;  /* 0x000000250c00d986 */ /* 0x0009e2000c101110 */
[----:B------:R-:W-:Y:S05]  /*35a0*/  @P2 BRA `(.L_x_41) ;  /* 0x0000000000042947 */ /* 0x000fea0003800000 */
[----:B------:R0:W5:Y:S02]  /*35b0*/  LDG.E.U8 R5, desc[UR16][R30.64+0x1] ;  /* 0x000001101e057981 */ /* 0x000164000c1e1100 */
.L_x_41:
[----:B------:R-:W-:Y:S05]  /*35c0*/  BSYNC B1 ;  /* 0x0000000000017941 */ /* 0x000fea0003800000 */
.L_x_40:
[----:B-----5:R-:W-:Y:S01]  /*35d0*/  LOP3.LUT R5, R5, 0xff, RZ, 0xc0, !PT ;  /* 0x000000ff05057812 */ /* 0x020fe200078ec0ff */
[----:B------:R-:W-:Y:S01]  /*35e0*/  BSSY B1, `(.L_x_42) ;  /* 0x000000b000017945 */ /* 0x000fe20003800000 */
[----:B------:R-:W-:Y:S02]  /*35f0*/  ISETP.LT.OR P4, PT, R33, 0x9, !P0 ;  /* 0x000000092100780c */ /* 0x000fe40004781670 */
[----:B------:R-:W-:-:S05]  /*3600*/  F2FP.F16.E5M2.UNPACK_B R5, R5 ;  /* 0x00000005ff05723e */ /* 0x000fca00020004ff */
[----:B------:R-:W-:-:S05]  /*3610*/  HADD2.F32 R36, -RZ, R5.H0_H0 ;  /* 0x20000005ff247230 */ /* 0x000fca0000004100 */
[----:B------:R-:W-:-:S04]  /*3620*/  FMUL R5, R36, R9 ;  /* 0x0000000924057220 */ /* 0x000fc80000400000 */
[----:B------:R-:W-:-:S05]  /*3630*/  FFMA R5, R138, R8, R5 ;  /* 0x000000088a057223 */ /* 0x000fca0000000005 */
[----:B----4-:R-:W-:Y:S02]  /*3640*/  F2FP.SATFINITE.E5M2.F32.PACK_AB_MERGE_C R37, RZ, R5, RZ ;  /* 0x00000005ff25723e */ /* 0x010fe400048060ff */
[----:B------:R-:W-:-:S03]  /*3650*/  PRMT R5, RZ, 0x7610, R5 ;  /* 0x00007610ff057816 */ /* 0x000fc60000000005 */
[----:B------:R4:W-:Y:S01]  /*3660*/  @!P2 STG.E.U8 desc[UR16][R12.64+0x1], R37 ;  /* 0x000001250c00a986 */ /* 0x0009e2000c101110 */
[----:B------:R-:W-:Y:S05]  /*3670*/  @P4 BRA `(.L_x_43) ;  /* 0x0000000000044947 */ /* 0x000fea0003800000 */
[----:B------:R0:W5:Y:S02]  /*3680*/  LDG.E.U8 R5, desc[UR16][R28.64+0x8] ;  /* 0x000008101c057981 */ /* 0x000164000c1e1100 */
.L_x_43:
[----:B------:R-:W-:Y:S05]  /*3690*/  BSYNC B1 ;  /* 0x0000000000017941 */ /* 0x000fea0003800000 */
.L_x_42:
        /* <DEDUP_REMOVED lines=8> */
[----:B----4-:R-:W-:-:S05]  /*3720*/  F2FP.SATFINITE.E5M2.F32.PACK_AB_MERGE_C R37, RZ, R36, RZ ;  /* 0x00000024ff25723e */ /* 0x010fca00048060ff */
[----:B------:R4:W-:Y:S01]  /*3730*/  @!P4 STG.E.U8 desc[UR16][R14.64+0x8], R37 ;  /* 0x000008250e00c986 */ /* 0x0009e2000c101110 */
[----:B------:R-:W-:Y:S05]  /*3740*/  @P2 BRA `(.L_x_45) ;  /* 0x0000000000042947 */ /* 0x000fea0003800000 */
[----:B------:R0:W5:Y:S02]  /*3750*/  LDG.E.U8 R5, desc[UR16][R28.64+0x9] ;  /* 0x000009101c057981 */ /* 0x000164000c1e1100 */
.L_x_45:
[----:B------:R-:W-:Y:S05]  /*3760*/  BSYNC B1 ;  /* 0x0000000000017941 */ /* 0x000fea0003800000 */
.L_x_44:
        /* <DEDUP_REMOVED lines=12> */
.L_x_47:
[----:B------:R-:W-:Y:S05]  /*3830*/  BSYNC B1 ;  /* 0x0000000000017941 */ /* 0x000fea0003800000 */
.L_x_46:
        /* <DEDUP_REMOVED lines=12> */
.L_x_49:
[----:B------:R-:W-:Y:S05]  /*3900*/  BSYNC B1 ;  /* 0x0000000000017941 */ /* 0x000fea0003800000 */
.L_x_48:
        /* <DEDUP_REMOVED lines=12> */
.L_x_51:
[----:B------:R-:W-:Y:S05]  /*39d0*/  BSYNC B1 ;  /* 0x0000000000017941 */ /* 0x000fea0003800000 */
.L_x_50:
        /* <DEDUP_REMOVED lines=12> */
.L_x_53:
[----:B------:R-:W-:Y:S05]  /*3aa0*/  BSYNC B1 ;  /* 0x0000000000017941 */ /* 0x000fea0003800000 */
.L_x_52:
        /* <DEDUP_REMOVED lines=12> */
.L_x_55:
[----:B------:R-:W-:Y:S05]  /*3b70*/  BSYNC B1 ;  /* 0x0000000000017941 */ /* 0x000fea0003800000 */
.L_x_54:
        /* <DEDUP_REMOVED lines=12> */
.L_x_57:
[----:B------:R-:W-:Y:S05]  /*3c40*/  BSYNC B1 ;  /* 0x0000000000017941 */ /* 0x000fea0003800000 */
.L_x_56:
        /* <DEDUP_REMOVED lines=12> */
.L_x_59:
[----:B------:R-:W-:Y:S05]  /*3d10*/  BSYNC B1 ;  /* 0x0000000000017941 */ /* 0x000fea0003800000 */
.L_x_58:
        /* <DEDUP_REMOVED lines=12> */
.L_x_61:
[----:B------:R-:W-:Y:S05]  /*3de0*/  BSYNC B1 ;  /* 0x0000000000017941 */ /* 0x000fea0003800000 */
.L_x_60:
        /* <DEDUP_REMOVED lines=12> */
.L_x_63:
[----:B------:R-:W-:Y:S05]  /*3eb0*/  BSYNC B1 ;  /* 0x0000000000017941 */ /* 0x000fea0003800000 */
.L_x_62:
        /* <DEDUP_REMOVED lines=12> */
.L_x_65:
[----:B------:R-:W-:Y:S05]  /*3f80*/  BSYNC B1 ;  /* 0x0000000000017941 */ /* 0x000fea0003800000 */
.L_x_64:
        /* <DEDUP_REMOVED lines=12> */
.L_x_67:
[----:B------:R-:W-:Y:S05]  /*4050*/  BSYNC B1 ;  /* 0x0000000000017941 */ /* 0x000fea0003800000 */
.L_x_66:
        /* <DEDUP_REMOVED lines=12> */
.L_x_69:
[----:B------:R-:W-:Y:S05]  /*4120*/  BSYNC B1 ;  /* 0x0000000000017941 */ /* 0x000fea0003800000 */
.L_x_68:
        /* <DEDUP_REMOVED lines=12> */
.L_x_71:
[----:B------:R-:W-:Y:S05]  /*41f0*/  BSYNC B1 ;  /* 0x0000000000017941 */ /* 0x000fea0003800000 */
.L_x_70:
        /* <DEDUP_REMOVED lines=12> */
.L_x_73:
[----:B------:R-:W-:Y:S05]  /*42c0*/  BSYNC B1 ;  /* 0x0000000000017941 */ /* 0x000fea0003800000 */
.L_x_72:
        /* <DEDUP_REMOVED lines=12> */
.L_x_75:
[----:B------:R-:W-:Y:S05]  /*4390*/  BSYNC B1 ;  /* 0x0000000000017941 */ /* 0x000fea0003800000 */
.L_x_74:
        /* <DEDUP_REMOVED lines=12> */
.L_x_77:
[----:B------:R-:W-:Y:S05]  /*4460*/  BSYNC B1 ;  /* 0x0000000000017941 */ /* 0x000fea0003800000 */
.L_x_76:
        /* <DEDUP_REMOVED lines=12> */
.L_x_79:
[----:B------:R-:W-:Y:S05]  /*4530*/  BSYNC B1 ;  /* 0x0000000000017941 */ /* 0x000fea0003800000 */
.L_x_78:
        /* <DEDUP_REMOVED lines=12> */
.L_x_81:
[----:B------:R-:W-:Y:S05]  /*4600*/  BSYNC B1 ;  /* 0x0000000000017941 */ /* 0x000fea0003800000 */
.L_x_80:
        /* <DEDUP_REMOVED lines=12> */
.L_x_83:
[----:B------:R-:W-:Y:S05]  /*46d0*/  BSYNC B1 ;  /* 0x0000000000017941 */ /* 0x000fea0003800000 */
.L_x_82:
        /* <DEDUP_REMOVED lines=12> */
.L_x_85:
[----:B------:R-:W-:Y:S05]  /*47a0*/  BSYNC B1 ;  /* 0x0000000000017941 */ /* 0x000fea0003800000 */
.L_x_84:
        /* <DEDUP_REMOVED lines=12> */
.L_x_87:
[----:B------:R-:W-:Y:S05]  /*4870*/  BSYNC B1 ;  /* 0x0000000000017941 */ /* 0x000fea0003800000 */
.L_x_86:
        /* <DEDUP_REMOVED lines=12> */
.L_x_89:
[----:B------:R-:W-:Y:S05]  /*4940*/  BSYNC B1 ;  /* 0x0000000000017941 */ /* 0x000fea0003800000 */
.L_x_88:
        /* <DEDUP_REMOVED lines=12> */
.L_x_91:
[----:B------:R-:W-:Y:S05]  /*4a10*/  BSYNC B1 ;  /* 0x0000000000017941 */ /* 0x000fea0003800000 */
.L_x_90:
        /* <DEDUP_REMOVED lines=12> */
.L_x_93:
[----:B------:R-:W-:Y:S05]  /*4ae0*/  BSYNC B1 ;  /* 0x0000000000017941 */ /* 0x000fea0003800000 */
.L_x_92:
[----:B-----5:R-:W-:Y:S01]  /*4af0*/  LOP3.LUT R5, R5, 0xff, RZ, 0xc0, !PT ;  /* 0x000000ff05057812 */ /* 0x020fe200078ec0ff */
[----:B------:R-:W-:Y:S01]  /*4b00*/  BSSY B1, `(.L_x_94) ;  /* 0x000000b000017945 */ /* 0x000fe20003800000 */
[----:B------:R-:W-:Y:S02]  /*4b10*/  ISETP.LT.OR P2, PT, R33, 0x39, !P1 ;  /* 0x000000392100780c */ /* 0x000fe40004f41670 */
[----:B------:R-:W-:-:S05]  /*4b20*/  F2FP.F16.E5M2.UNPACK_B R5, R5 ;  /* 0x00000005ff05723e */ /* 0x000fca00020004ff */
[----:B0-2---:R-:W-:-:S05]  /*4b30*/  HADD2.F32 R28, -RZ, R5.H0_H0 ;  /* 0x20000005ff1c7230 */ /* 0x005fca0000004100 */
[----:B------:R-:W-:-:S04]  /*4b40*/  FMUL R5, R28, R9 ;  /* 0x000000091c057220 */ /* 0x000fc80000400000 */
[----:B------:R-:W-:-:S05]  /*4b50*/  FFMA R5, R112, R8, R5 ;  /* 0x0000000870057223 */ /* 0x000fca0000000005 */
[----:B------:R-:W-:Y:S02]  /*4b60*/  F2FP.SATFINITE.E5M2.F32.PACK_AB_MERGE_C R29, RZ, R5, RZ ;  /* 0x00000005ff1d723e */ /* 0x000fe400048060ff */
[----:B------:R-:W-:-:S03]  /*4b70*/  PRMT R5, RZ, 0x7610, R5 ;  /* 0x00007610ff057816 */ /* 0x000fc60000000005 */
[----:B------:R0:W-:Y:S01]  /*4b80*/  @!P0 STG.E.U8 desc[UR16][R14.64+0x39], R29 ;  /* 0x0000391d0e008986 */ /* 0x0001e2000c101110 */
[----:B------:R-:W-:Y:S05]  /*4b90*/  @P2 BRA `(.L_x_95) ;  /* 0x0000000000042947 */ /* 0x000fea0003800000 */
[----:B------:R2:W5:Y:S02]  /*4ba0*/  LDG.E.U8 R5, desc[UR16][R30.64+0x38] ;  /* 0x000038101e057981 */ /* 0x000564000c1e1100 */
.L_x_95:
[----:B------:R-:W-:Y:S05]  /*4bb0*/  BSYNC B1 ;  /* 0x0000000000017941 */ /* 0x000fea0003800000 */
.L_x_94:
[----:B-----5:R-:W-:Y:S01]  /*4bc0*/  LOP3.LUT R5, R5, 0xff, RZ, 0xc0, !PT ;  /* 0x000000ff05057812 */ /* 0x020fe200078ec0ff */
[----:B------:R-:W-:Y:S01]  /*4bd0*/  BSSY B1, `(.L_x_96) ;  /* 0x000000b000017945 */ /* 0x000fe20003800000 */
[----:B------:R-:W-:Y:S02]  /*4be0*/  ISETP.LT.OR P1, PT, R33, 0x3a, !P1 ;  /* 0x0000003a2100780c */ /* 0x000fe40004f21670 */
[----:B------:R-:W-:-:S05]  /*4bf0*/  F2FP.F16.E5M2.UNPACK_B R5, R5 ;  /* 0x00000005ff05723e */ /* 0x000fca00020004ff */
[----:B01--4-:R-:W-:Y:S01]  /*4c00*/  HADD2.F32 R14, -RZ, R5.H0_H0 ;  /* 0x20000005ff0e7230 */ /* 0x013fe20000004100 */
[----:B------:R-:W-:-:S04]  /*4c10*/  PRMT R5, RZ, 0x7610, R5 ;  /* 0x00007610ff057816 */ /* 0x000fc80000000005 */
[----:B------:R-:W-:-:S04]  /*4c20*/  FMUL R14, R14, R9 ;  /* 0x000000090e0e7220 */ /* 0x000fc80000400000 */
[----:B------:R-:W-:-:S05]  /*4c30*/  FFMA R14, R115, R8, R14 ;  /* 0x00000008730e7223 */ /* 0x000fca000000000e */
[----:B------:R-:W-:-:S05]  /*4c40*/  F2FP.SATFINITE.E5M2.F32.PACK_AB_MERGE_C R15, RZ, R14, RZ ;  /* 0x0000000eff0f723e */ /* 0x000fca00048060ff */
[----:B------:R0:W-:Y:S01]  /*4c50*/  @!P2 STG.E.U8 desc[UR16][R12.64+0x38], R15 ;  /* 0x0000380f0c00a986 */ /* 0x0001e2000c101110 */
[----:B------:R-:W-:Y:S05]  /*4c60*/  @P1 BRA `(.L_x_97) ;  /* 0x0000000000041947 */ /* 0x000fea0003800000 */
[----:B------:R1:W5:Y:S02]  /*4c70*/  LDG.E.U8 R5, desc[UR16][R30.64+0x39] ;  /* 0x000039101e057981 */ /* 0x000364000c1e1100 */
.L_x_97:
[----:B------:R-:W-:Y:S05]  /*4c80*/  BSYNC B1 ;  /* 0x0000000000017941 */ /* 0x000fea0003800000 */
.L_x_96:
[----:B-----5:R-:W-:Y:S01]  /*4c90*/  LOP3.LUT R5, R5, 0xff, RZ, 0xc0, !PT ;  /* 0x000000ff05057812 */ /* 0x020fe200078ec0ff */
[----:B------:R-:W-:Y:S01]  /*4ca0*/  BSSY B1, `(.L_x_98) ;  /* 0x0000013000017945 */ /* 0x000fe20003800000 */
[----:B------:R-:W-:Y:S02]  /*4cb0*/  IADD3 R29, P0, R35, 0x80, RZ ;  /* 0x00000080231d7810 */ /* 0x000fe40007f1e0ff */
[----:B------:R-:W-:-:S03]  /*4cc0*/  F2FP.F16.E5M2.UNPACK_B R5, R5 ;  /* 0x00000005ff05723e */ /* 0x000fc600020004ff */
[----:B0-----:R-:W-:Y:S01]  /*4cd0*/  IMAD.X R15, RZ, RZ, R25, P0 ;  /* 0x000000ffff0f7224 */ /* 0x001fe200000e0619 */
        /* <DEDUP_REMOVED lines=9> */
[----:B-123--:R-:W-:Y:S02]  /*4d70*/  F2FP.SATFINITE.E5M2.F32.PACK_AB_MERGE_C R31, RZ, R5, RZ ;  /* 0x00000005ff1f723e */ /* 0x00efe400048060ff */
[----:B------:R-:W-:Y:S02]  /*4d80*/  IADD3.X R15, R15, UR11, R29, P2, !PT ;  /* 0x0000000b0f0f7c10 */ /* 0x000fe400097fe41d */
[----:B------:R-:W-:Y:S01]  /*4d90*/  PRMT R5, RZ, 0x7610, R5 ;  /* 0x00007610ff057816 */ /* 0x000fe20000000005 */
[----:B------:R0:W-:Y:S01]  /*4da0*/  @!P1 STG.E.U8 desc[UR16][R12.64+0x39], R31 ;  /* 0x0000391f0c009986 */ /* 0x0001e2000c101110 */
[----:B------:R-:W-:Y:S05]  /*4db0*/  @P4 BRA `(.L_x_99) ;  /* 0x0000000000044947 */ /* 0x000fea0003800000 */
[----:B------:R1:W5:Y:S02]  /*4dc0*/  LDG.E.U8 R5, desc[UR16][R14.64] ;  /* 0x000000100e057981 */ /* 0x000364000c1e1100 */
.L_x_99:
[----:B------:R-:W-:Y:S05]  /*4dd0*/  BSYNC B1 ;  /* 0x0000000000017941 */ /* 0x000fea0003800000 */
.L_x_98:
[----:B-----5:R-:W-:Y:S01]  /*4de0*/  LOP3.LUT R5, R5, 0xff, RZ, 0xc0, !PT ;  /* 0x000000ff05057812 */ /* 0x020fe200078ec0ff */
[----:B------:R-:W-:Y:S01]  /*4df0*/  BSSY B1, `(.L_x_100) ;  /* 0x000000b000017945 */ /* 0x000fe20003800000 */
[----:B------:R-:W-:Y:S02]  /*4e00*/  ISETP.LT.OR P2, PT, R33, 0x2, !P0 ;  /* 0x000000022100780c */ /* 0x000fe40004741670 */
[----:B------:R-:W-:-:S05]  /*4e10*/  F2FP.F16.E5M2.UNPACK_B R5, R5 ;  /* 0x00000005ff05723e */ /* 0x000fca00020004ff */
[----:B0-----:R-:W-:Y:S01]  /*4e20*/  HADD2.F32 R12, -RZ, R5.H0_H0 ;  /* 0x20000005ff0c7230 */ /* 0x001fe20000004100 */
[----:B------:R-:W-:-:S04]  /*4e30*/  PRMT R5, RZ, 0x7610, R5 ;  /* 0x00007610ff057816 */ /* 0x000fc80000000005 */
[----:B------:R-:W-:-:S04]  /*4e40*/  FMUL R12, R12, R9 ;  /* 0x000000090c0c7220 */ /* 0x000fc80000400000 */
[----:B------:R-:W-:-:S05]  /*4e50*/  FFMA R12, R113, R8, R12 ;  /* 0x00000008710c7223 */ /* 0x000fca000000000c */
[----:B------:R-:W-:-:S05]  /*4e60*/  F2FP.SATFINITE.E5M2.F32.PACK_AB_MERGE_C R13, RZ, R12, RZ ;  /* 0x0000000cff0d723e */ /* 0x000fca00048060ff */
[----:B------:R0:W-:Y:S01]  /*4e70*/  @!P4 STG.E.U8 desc[UR16][R10.64], R13 ;  /* 0x0000000d0a00c986 */ /* 0x0001e2000c101110 */
[----:B------:R-:W-:Y:S05]  /*4e80*/  @P2 BRA `(.L_x_101) ;  /* 0x0000000000042947 */ /* 0x000fea0003800000 */
[----:B------:R2:W5:Y:S02]  /*4e90*/  LDG.E.U8 R5, desc[UR16][R14.64+0x1] ;  /* 0x000001100e057981 */ /* 0x000564000c1e1100 */
.L_x_101:
[----:B------:R-:W-:Y:S05]  /*4ea0*/  BSYNC B1 ;  /* 0x0000000000017941 */ /* 0x000fea0003800000 */
.L_x_100:
[----:B-----5:R-:W-:Y:S01]  /*4eb0*/  LOP3.LUT R5, R5, 0xff, RZ, 0xc0, !PT ;  /* 0x000000ff05057812 */ /* 0x020fe200078ec0ff */
[----:B------:R-:W-:Y:S01]  /*4ec0*/  BSSY B1, `(.L_x_102) ;  /* 0x0000013000017945 */ /* 0x000fe20003800000 */
[----:B------:R-:W-:Y:S02]  /*4ed0*/  IADD3 R35, P1, R35, 0x88, RZ ;  /* 0x0000008823237810 */ /* 0x000fe40007f3e0ff */
[----:B------:R-:W-:-:S03]  /*4ee0*/  F2FP.F16.E5M2.UNPACK_B R5, R5 ;  /* 0x00000005ff05723e */ /* 0x000fc600020004ff */
[----:B------:R-:W-:Y:S01]  /*4ef0*/  IMAD.X R24, RZ, RZ, R25, P1 ;  /* 0x000000ffff187224 */ /* 0x000fe200008e0619 */
[----:B------:R-:W-:Y:S01]  /*4f00*/  ISETP.GE.AND P1, PT, R34, 0x89, PT ;  /* 0x000000892200780c */ /* 0x000fe20003f26270 */
[----:B------:R-:W-:Y:S02]  /*4f10*/  HADD2.F32 R12, -RZ, R5.H0_H0 ;  /* 0x20000005ff0c7230 */ /* 0x000fe40000004100 */
[----:B------:R-:W-:Y:S01]  /*4f20*/  IMAD R24, R24, UR6, RZ ;  /* 0x0000000618187c24 */ /* 0x000fe2000f8e02ff */
[----:B------:R-:W-:Y:S01]  /*4f30*/  ISETP.LT.OR P5, PT, R33, 0x1, !P1 ;  /* 0x000000012100780c */ /* 0x000fe20004fa1670 */
[----:B------:R-:W-:-:S04]  /*4f40*/  IMAD.WIDE.U32 R26, R35, UR6, R26 ;  /* 0x00000006231a7c25 */ /* 0x000fc8000f8e001a */
[----:B------:R-:W-:Y:S01]  /*4f50*/  FMUL R5, R12, R9 ;  /* 0x000000090c057220 */ /* 0x000fe20000400000 */
[----:B------:R-:W-:-:S03]  /*4f60*/  IMAD R35, R35, UR7, R24 ;  /* 0x0000000723237c24 */ /* 0x000fc6000f8e0218 */
[----:B------:R-:W-:Y:S01]  /*4f70*/  FFMA R5, R108, R8, R5 ;  /* 0x000000086c057223 */ /* 0x000fe20000000005 */
[----:B------:R-:W-:-:S04]  /*4f80*/  IADD3 R12, P4, R26, UR10, RZ ;  /* 0x0000000a1a0c7c10 */ /* 0x000fc8000ff9e0ff */
[----:B------:R-:W-:Y:S02]  /*4f90*/  F2FP.SATFINITE.E5M2.F32.PACK_AB_MERGE_C R25, RZ, R5, RZ ;  /* 0x00000005ff19723e */ /* 0x000fe400048060ff */
[----:B0-----:R-:W-:Y:S02]  /*4fa0*/  IADD3.X R13, R27, UR11, R35, P4, !PT ;  /* 0x0000000b1b0d7c10 */ /* 0x001fe4000a7fe423 */
[----:B------:R-:W-:Y:S01]  /*4fb0*/  PRMT R5, RZ, 0x7610, R5 ;  /* 0x00007610ff057816 */ /* 0x000fe20000000005 */
[----:B------:R0:W-:Y:S01]  /*4fc0*/  @!P2 STG.E.U8 desc[UR16][R10.64+0x1], R25 ;  /* 0x000001190a00a986 */ /* 0x0001e2000c101110 */
[----:B------:R-:W-:Y:S05]  /*4fd0*/  @P5 BRA `(.L_x_103) ;  /* 0x0000000000045947 */ /* 0x000fea0003800000 */
[----:B------:R3:W5:Y:S02]  /*4fe0*/  LDG.E.U8 R5, desc[UR16][R12.64] ;  /* 0x000000100c057981 */ /* 0x000764000c1e1100 */
.L_x_103:
[----:B------:R-:W-:Y:S05]  /*4ff0*/  BSYNC B1 ;  /* 0x0000000000017941 */ /* 0x000fea0003800000 */
.L_x_102:
        /* <DEDUP_REMOVED lines=8> */
[----:B0-----:R-:W-:-:S05]  /*5080*/  F2FP.SATFINITE.E5M2.F32.PACK_AB_MERGE_C R25, RZ, R24, RZ ;  /* 0x00000018ff19723e */ /* 0x001fca00048060ff */
[----:B------:R0:W-:Y:S01]  /*5090*/  @!P5 STG.E.U8 desc[UR16][R6.64], R25 ;  /* 0x000000190600d986 */ /* 0x0001e2000c101110 */
[----:B------:R-:W-:Y:S05]  /*50a0*/  @P2 BRA `(.L_x_105) ;  /* 0x0000000000042947 */ /* 0x000fea0003800000 */
[----:B------:R4:W5:Y:S02]  /*50b0*/  LDG.E.U8 R5, desc[UR16][R12.64+0x1] ;  /* 0x000001100c057981 */ /* 0x000964000c1e1100 */
.L_x_105:
[----:B------:R-:W-:Y:S05]  /*50c0*/  BSYNC B1 ;  /* 0x0000000000017941 */ /* 0x000fea0003800000 */
.L_x_104:
[----:B-----5:R-:W-:Y:S01]  /*50d0*/  LOP3.LUT R5, R5, 0xff, RZ, 0xc0, !PT ;  /* 0x000000ff05057812 */ /* 0x020fe200078ec0ff */
[----:B------:R-:W-:Y:S01]  /*50e0*/  BSSY B1, `(.L_x_106) ;  /* 0x000000b000017945 */ /* 0x000fe20003800000 */
[----:B------:R-:W-:Y:S02]  /*50f0*/  ISETP.LT.OR P4, PT, R33, 0x9, !P0 ;  /* 0x000000092100780c */ /* 0x000fe40004781670 */
[----:B------:R-:W-:-:S05]  /*5100*/  F2FP.F16.E5M2.UNPACK_B R5, R5 ;  /* 0x00000005ff05723e */ /* 0x000fca00020004ff */
[----:B------:R-:W-:-:S05]  /*5110*/  HADD2.F32 R24, -RZ, R5.H0_H0 ;  /* 0x20000005ff187230 */ /* 0x000fca0000004100 */
[----:B------:R-:W-:-:S04]  /*5120*/  FMUL R5, R24, R9 ;  /* 0x0000000918057220 */ /* 0x000fc80000400000 */
[----:B------:R-:W-:-:S05]  /*5130*/  FFMA R5, R106, R8, R5 ;  /* 0x000000086a057223 */ /* 0x000fca0000000005 */
[----:B0-----:R-:W-:Y:S02]  /*5140*/  F2FP.SATFINITE.E5M2.F32.PACK_AB_MERGE_C R25, RZ, R5, RZ ;  /* 0x00000005ff19723e */ /* 0x001fe400048060ff */
[----:B------:R-:W-:-:S03]  /*5150*/  PRMT R5, RZ, 0x7610, R5 ;  /* 0x00007610ff057816 */ /* 0x000fc60000000005 */
[----:B------:R0:W-:Y:S01]  /*5160*/  @!P2 STG.E.U8 desc[UR16][R6.64+0x1], R25 ;  /* 0x000001190600a986 */ /* 0x0001e2000c101110 */
[----:B------:R-:W-:Y:S05]  /*5170*/  @P4 BRA `(.L_x_107) ;  /* 0x0000000000044947 */ /* 0x000fea0003800000 */
[----:B------:R0:W5:Y:S02]  /*5180*/  LDG.E.U8 R5, desc[UR16][R14.64+0x8] ;  /* 0x000008100e057981 */ /* 0x000164000c1e1100 */
.L_x_107:
[----:B------:R-:W-:Y:S05]  /*5190*/  BSYNC B1 ;  /* 0x0000000000017941 */ /* 0x000fea0003800000 */
.L_x_106:
        /* <DEDUP_REMOVED lines=12> */
.L_x_109:
[----:B------:R-:W-:Y:S05]  /*5260*/  BSYNC B1 ;  /* 0x0000000000017941 */ /* 0x000fea0003800000 */
.L_x_108:
        /* <DEDUP_REMOVED lines=12> */
.L_x_111:
[----:B------:R-:W-:Y:S05]  /*5330*/  BSYNC B1 ;  /* 0x0000000000017941 */ /* 0x000fea0003800000 */
.L_x_110:
        /* <DEDUP_REMOVED lines=12> */
.L_x_113:
[----:B------:R-:W-:Y:S05]  /*5400*/  BSYNC B1 ;  /* 0x0000000000017941 */ /* 0x000fea0003800000 */
.L_x_112:
        /* <DEDUP_REMOVED lines=12> */
.L_x_115:
[----:B------:R-:W-:Y:S05]  /*54d0*/  BSYNC B1 ;  /* 0x0000000000017941 */ /* 0x000fea0003800000 */
.L_x_114:
        /* <DEDUP_REMOVED lines=12> */
.L_x_117:
[----:B------:R-:W-:Y:S05]  /*55a0*/  BSYNC B1 ;  /* 0x0000000000017941 */ /* 0x000fea0003800000 */
.L_x_116:
        /* <DEDUP_REMOVED lines=12> */
.L_x_119:
[----:B------:R-:W-:Y:S05]  /*5670*/  BSYNC B1 ;  /* 0x0000000000017941 */ /* 0x000fea0003800000 */
.L_x_118:
        /* <DEDUP_REMOVED lines=12> */
.L_x_121:
[----:B------:R-:W-:Y:S05]  /*5740*/  BSYNC B1 ;  /* 0x0000000000017941 */ /* 0x000fea0003800000 */
.L_x_120:
        /* <DEDUP_REMOVED lines=12> */
.L_x_123:
[----:B------:R-:W-:Y:S05]  /*5810*/  BSYNC B1 ;  /* 0x0000000000017941 */ /* 0x000fea0003800000 */
.L_x_122:
        /* <DEDUP_REMOVED lines=12> */
.L_x_125:
[----:B------:R-:W-:Y:S05]  /*58e0*/  BSYNC B1 ;  /* 0x0000000000017941 */ /* 0x000fea0003800000 */
.L_x_124:
        /* <DEDUP_REMOVED lines=12> */
.L_x_127:
[----:B------:R-:W-:Y:S05]  /*59b0*/  BSYNC B1 ;  /* 0x0000000000017941 */ /* 0x000fea0003800000 */
.L_x_126:
        /* <DEDUP_REMOVED lines=12> */
.L_x_129:
[----:B------:R-:W-:Y:S05]  /*5a80*/  BSYNC B1 ;  /* 0x0000000000017941 */ /* 0x000fea0003800000 */
.L_x_128:
        /* <DEDUP_REMOVED lines=12> */
.L_x_131:
[----:B------:R-:W-:Y:S05]  /*5b50*/  BSYNC B1 ;  /* 0x0000000000017941 */ /* 0x000fea0003800000 */
.L_x_130:
        /* <DEDUP_REMOVED lines=12> */
.L_x_133:
[----:B------:R-:W-:Y:S05]  /*5c20*/  BSYNC B1 ;  /* 0x0000000000017941 */ /* 0x000fea0003800000 */
.L_x_132:
        /* <DEDUP_REMOVED lines=12> */
.L_x_135:
[----:B------:R-:W-:Y:S05]  /*5cf0*/  BSYNC B1 ;  /* 0x0000000000017941 */ /* 0x000fea0003800000 */
.L_x_134:
        /* <DEDUP_REMOVED lines=12> */
.L_x_137:
[----:B------:R-:W-:Y:S05]  /*5dc0*/  BSYNC B1 ;  /* 0x0000000000017941 */ /* 0x000fea0003800000 */
.L_x_136:
        /* <DEDUP_REMOVED lines=12> */
.L_x_139:
[----:B------:R-:W-:Y:S05]  /*5e90*/  BSYNC B1 ;  /* 0x0000000000017941 */ /* 0x000fea0003800000 */
.L_x_138:
        /* <DEDUP_REMOVED lines=12> */
.L_x_141:
[----:B------:R-:W-:Y:S05]  /*5f60*/  BSYNC B1 ;  /* 0x0000000000017941 */ /* 0x000fea0003800000 */
.L_x_140:
        /* <DEDUP_REMOVED lines=12> */
.L_x_143:
[----:B------:R-:W-:Y:S05]  /*6030*/  BSYNC B1 ;  /* 0x0000000000017941 */ /* 0x000fea0003800000 */
.L_x_142:
        /* <DEDUP_REMOVED lines=12> */
.L_x_145:
[----:B------:R-:W-:Y:S05]  /*6100*/  BSYNC B1 ;  /* 0x0000000000017941 */ /* 0x000fea0003800000 */
.L_x_144:
        /* <DEDUP_REMOVED lines=12> */
.L_x_147:
[----:B------:R-:W-:Y:S05]  /*61d0*/  BSYNC B1 ;  /* 0x0000000000017941 */ /* 0x000fea0003800000 */
.L_x_146:
        /* <DEDUP_REMOVED lines=12> */
.L_x_149:
[----:B------:R-:W-:Y:S05]  /*62a0*/  BSYNC B1 ;  /* 0x0000000000017941 */ /* 0x000fea0003800000 */
.L_x_148:
        /* <DEDUP_REMOVED lines=12> */
.L_x_151:
[----:B------:R-:W-:Y:S05]  /*6370*/  BSYNC B1 ;  /* 0x0000000000017941 */ /* 0x000fea0003800000 */
.L_x_150:
        /* <DEDUP_REMOVED lines=12> */
.L_x_153:
[----:B------:R-:W-:Y:S05]  /*6440*/  BSYNC B1 ;  /* 0x0000000000017941 */ /* 0x000fea0003800000 */
.L_x_152:
        /* <DEDUP_REMOVED lines=12> */
.L_x_155:
[----:B------:R-:W-:Y:S05]  /*6510*/  BSYNC B1 ;  /* 0x0000000000017941 */ /* 0x000fea0003800000 */
.L_x_154:
        /* <DEDUP_REMOVED lines=12> */
.L_x_157:
[----:B------:R-:W-:Y:S05]  /*65e0*/  BSYNC B1 ;  /* 0x0000000000017941 */ /* 0x000fea0003800000 */
.L_x_156:
[----:B-----5:R-:W-:Y:S01]  /*65f0*/  LOP3.LUT R5, R5, 0xff, RZ, 0xc0, !PT ;  /* 0x000000ff05057812 */ /* 0x020fe200078ec0ff */
[----:B------:R-:W-:Y:S01]  /*6600*/  BSSY B1, `(.L_x_158) ;  /* 0x000000b000017945 */ /* 0x000fe20003800000 */
[----:B------:R-:W-:Y:S02]  /*6610*/  ISETP.LT.OR P2, PT, R33, 0x39, !P1 ;  /* 0x000000392100780c */ /* 0x000fe40004f41670 */
[----:B------:R-:W-:-:S05]  /*6620*/  F2FP.F16.E5M2.UNPACK_B R5, R5 ;  /* 0x00000005ff05723e */ /* 0x000fca00020004ff */
[----:B012---:R-:W-:-:S05]  /*6630*/  HADD2.F32 R14, -RZ, R5.H0_H0 ;  /* 0x20000005ff0e7230 */ /* 0x007fca0000004100 */
[----:B------:R-:W-:-:S04]  /*6640*/  FMUL R5, R14, R9 ;  /* 0x000000090e057220 */ /* 0x000fc80000400000 */
[----:B------:R-:W-:-:S05]  /*6650*/  FFMA R5, R16, R8, R5 ;  /* 0x0000000810057223 */ /* 0x000fca0000000005 */
[----:B------:R-:W-:Y:S02]  /*6660*/  F2FP.SATFINITE.E5M2.F32.PACK_AB_MERGE_C R15, RZ, R5, RZ ;  /* 0x00000005ff0f723e */ /* 0x000fe400048060ff */
[----:B------:R-:W-:-:S03]  /*6670*/  PRMT R5, RZ, 0x7610, R5 ;  /* 0x00007610ff057816 */ /* 0x000fc60000000005 */
[----:B------:R0:W-:Y:S01]  /*6680*/  @!P0 STG.E.U8 desc[UR16][R10.64+0x39], R15 ;  /* 0x0000390f0a008986 */ /* 0x0001e2000c101110 */
[----:B------:R-:W-:Y:S05]  /*6690*/  @P2 BRA `(.L_x_159) ;  /* 0x0000000000042947 */ /* 0x000fea0003800000 */
[----:B------:R1:W5:Y:S02]  /*66a0*/  LDG.E.U8 R5, desc[UR16][R12.64+0x38] ;  /* 0x000038100c057981 */ /* 0x000364000c1e1100 */
.L_x_159:
[----:B------:R-:W-:Y:S05]  /*66b0*/  BSYNC B1 ;  /* 0x0000000000017941 */ /* 0x000fea0003800000 */
.L_x_158:
        /* <DEDUP_REMOVED lines=12> */
.L_x_161:
[----:B------:R-:W-:Y:S05]  /*6780*/  BSYNC B1 ;  /* 0x0000000000017941 */ /* 0x000fea0003800000 */
.L_x_160:
[----:B------:R-:W-:Y:S05]  /*6790*/  @P1 BRA `(.L_x_162) ;  /* 0x0000001000301947 */ /* 0x000fea0003800000 */
[----:B-----5:R-:W-:-:S04]  /*67a0*/  LOP3.LUT R5, R5, 0xff, RZ, 0xc0, !PT ;  /* 0x000000ff05057812 */ /* 0x020fc800078ec0ff */
[----:B------:R-:W-:-:S05]  /*67b0*/  F2FP.F16.E5M2.UNPACK_B R5, R5 ;  /* 0x00000005ff05723e */ /* 0x000fca00020004ff */
[----:B------:R-:W-:-:S05]  /*67c0*/  HADD2.F32 R10, -RZ, R5.H0_H0 ;  /* 0x20000005ff0a7230 */ /* 0x000fca0000004100 */
[----:B------:R-:W-:-:S04]  /*67d0*/  FMUL R5, R10, R9 ;  /* 0x000000090a057220 */ /* 0x000fc80000400000 */
[----:B------:R-:W-:-:S05]  /*67e0*/  FFMA R5, R18, R8, R5 ;  /* 0x0000000812057223 */ /* 0x000fca0000000005 */
[----:B------:R-:W-:-:S05]  /*67f0*/  F2FP.SATFINITE.E5M2.F32.PACK_AB_MERGE_C R5, RZ, R5, RZ ;  /* 0x00000005ff05723e */ /* 0x000fca00048060ff */
[----:B------:R0:W-:Y:S01]  /*6800*/  STG.E.U8 desc[UR16][R6.64+0x39], R5 ;  /* 0x0000390506007986 */ /* 0x0001e2000c101110 */
[----:B------:R-:W-:Y:S05]  /*6810*/  BRA `(.L_x_162) ;  /* 0x0000001000107947 */ /* 0x000fea0003800000 */
.L_x_33:
[C---:B------:R-:W-:Y:S01]  /*6820*/  ISETP.GE.AND P0, PT, R34.reuse, 0x1, PT ;  /* 0x000000012200780c */ /* 0x040fe20003f06270 */
[-C--:B--2---:R-:W-:Y:S01]  /*6830*/  FMUL R145, R145, R8.reuse ;  /* 0x0000000891917220 */ /* 0x084fe20000400000 */
[----:B------:R-:W-:Y:S01]  /*6840*/  ISETP.GE.AND P2, PT, R34, 0x9, PT ;  /* 0x000000092200780c */ /* 0x000fe20003f46270 */
[-C--:B------:R-:W-:Y:S01]  /*6850*/  FMUL R140, R140, R8.reuse ;  /* 0x000000088c8c7220 */ /* 0x080fe20000400000 */
[----:B------:R-:W-:Y:S01]  /*6860*/  ISETP.LT.OR P1, PT, R33, 0x1, !P0 ;  /* 0x000000012100780c */ /* 0x000fe20004721670 */
[-C--:B------:R-:W-:Y:S01]  /*6870*/  FMUL R143, R143, R8.reuse ;  /* 0x000000088f8f7220 */ /* 0x080fe20000400000 */
[----:B------:R-:W-:Y:S01]  /*6880*/  F2FP.SATFINITE.E5M2.F32.PACK_AB_MERGE_C R145, RZ, R145, RZ ;  /* 0x00000091ff91723e */ /* 0x000fe200048060ff */
[-C--:B------:R-:W-:Y:S01]  /*6890*/  FMUL R138, R138, R8.reuse ;  /* 0x000000088a8a7220 */ /* 0x080fe20000400000 */
[----:B------:R-:W-:Y:S01]  /*68a0*/  ISETP.LT.OR P4, PT, R33, 0x2, !P0 ;  /* 0x000000022100780c */ /* 0x000fe20004781670 */
[-C--:B------:R-:W-:Y:S01]  /*68b0*/  FMUL R141, R141, R8.reuse ;  /* 0x000000088d8d7220 */ /* 0x080fe20000400000 */
[C---:B------:R-:W-:Y:S01]  /*68c0*/  ISETP.LT.OR P5, PT, R33.reuse, 0x1, !P2 ;  /* 0x000000012100780c */ /* 0x040fe200057a1670 */
[-C--:B------:R-:W-:Y:S01]  /*68d0*/  FMUL R136, R136, R8.reuse ;  /* 0x0000000888887220 */ /* 0x080fe20000400000 */
[----:B------:R-:W-:Y:S01]  /*68e0*/  ISETP.LT.OR P6, PT, R33, 0x2, !P2 ;  /* 0x000000022100780c */ /* 0x000fe200057c1670 */
[----:B------:R-:W-:Y:S01]  /*68f0*/  FMUL R139, R139, R8 ;  /* 0x000000088b8b7220 */ /* 0x000fe20000400000 */
[----:B------:R-:W-:Y:S01]  /*6900*/  F2FP.SATFINITE.E5M2.F32.PACK_AB_MERGE_C R5, RZ, R140, RZ ;  /* 0x0000008cff05723e */ /* 0x000fe200048060ff */
[-C--:B------:R-:W-:Y:S01]  /*6910*/  FMUL R134, R134, R8.reuse ;  /* 0x0000000886867220 */ /* 0x080fe20000400000 */
[----:B------:R-:W-:Y:S01]  /*6920*/  F2FP.SATFINITE.E5M2.F32.PACK_AB_MERGE_C R143, RZ, R143, RZ ;  /* 0x0000008fff8f723e */ /* 0x000fe200048060ff */
[----:B------:R-:W-:Y:S01]  /*6930*/  @!P1 STG.E.U8 desc[UR16][R14.64], R145 ;  /* 0x000000910e009986 */ /* 0x000fe2000c101110 */
[----:B------:R-:W-:Y:S01]  /*6940*/  ISETP.LT.OR P1, PT, R33, 0x9, !P0 ;  /* 0x000000092100780c */ /* 0x000fe20004721670 */
[----:B------:R-:W-:Y:S01]  /*6950*/  FMUL R137, R137, R8 ;  /* 0x0000000889897220 */ /* 0x000fe20000400000 */
[----:B------:R-:W-:Y:S01]  /*6960*/  F2FP.SATFINITE.E5M2.F32.PACK_AB_MERGE_C R25, RZ, R138, RZ ;  /* 0x0000008aff19723e */ /* 0x000fe200048060ff */
[----:B------:R0:W-:Y:S01]  /*6970*/  @!P4 STG.E.U8 desc[UR16][R14.64+0x1], R5 ;  /* 0x000001050e00c986 */ /* 0x0001e2000c101110 */
[----:B------:R-:W-:Y:S01]  /*6980*/  F2FP.SATFINITE.E5M2.F32.PACK_AB_MERGE_C R141, RZ, R141, RZ ;  /* 0x0000008dff8d723e */ /* 0x000fe200048060ff */
[-C--:B------:R-:W-:Y:S01]  /*6990*/  FMUL R132, R132, R8.reuse ;  /* 0x0000000884847220 */ /* 0x080fe20000400000 */
[C---:B------:R-:W-:Y:S01]  /*69a0*/  ISETP.LT.OR P4, PT, R33.reuse, 0xa, !P0 ;  /* 0x0000000a2100780c */ /* 0x040fe20004781670 */
[----:B------:R-:W-:Y:S01]  /*69b0*/  @!P5 STG.E.U8 desc[UR16][R12.64], R143 ;  /* 0x0000008f0c00d986 */ /* 0x000fe2000c101110 */
[----:B------:R-:W-:Y:S01]  /*69c0*/  ISETP.LT.OR P5, PT, R33, 0x9, !P2 ;  /* 0x000000092100780c */ /* 0x000fe200057a1670 */
[-C--:B------:R-:W-:Y:S01]  /*69d0*/  FMUL R135, R135, R8.reuse ;  /* 0x0000000887877220 */ /* 0x080fe20000400000 */
[----:B------:R-:W-:Y:S01]  /*69e0*/  F2FP.SATFINITE.E5M2.F32.PACK_AB_MERGE_C R139, RZ, R139, RZ ;  /* 0x0000008bff8b723e */ /* 0x000fe200048060ff */
[----:B------:R1:W-:Y:S01]  /*69f0*/  @!P6 STG.E.U8 desc[UR16][R12.64+0x1], R25 ;  /* 0x000001190c00e986 */ /* 0x0003e2000c101110 */
[C---:B------:R-:W-:Y:S01]  /*6a00*/  ISETP.LT.OR P6, PT, R33.reuse, 0xa, !P2 ;  /* 0x0000000a2100780c */ /* 0x040fe200057c1670 */
[-C--:B------:R-:W-:Y:S01]  /*6a10*/  FMUL R130, R130, R8.reuse ;  /* 0x0000000882827220 */ /* 0x080fe20000400000 */
[----:B------:R-:W-:Y:S01]  /*6a20*/  F2FP.SATFINITE.E5M2.F32.PACK_AB_MERGE_C R137, RZ, R137, RZ ;  /* 0x00000089ff89723e */ /* 0x000fe200048060ff */
[----:B------:R-:W-:Y:S01]  /*6a30*/  @!P1 STG.E.U8 desc[UR16][R14.64+0x8], R141 ;  /* 0x0000088d0e009986 */ /* 0x000fe2000c101110 */
[----:B------:R-:W-:Y:S01]  /*6a40*/  ISETP.LT.OR P1, PT, R33, 0x11, !P0 ;  /* 0x000000112100780c */ /* 0x000fe20004721670 */
[----:B------:R-:W-:Y:S01]  /*6a50*/  FMUL R133, R133, R8 ;  /* 0x0000000885857220 */ /* 0x000fe20000400000 */
[----:B0-----:R-:W-:Y:S01]  /*6a60*/  F2FP.SATFINITE.E5M2.F32.PACK_AB_MERGE_C R5, RZ, R136, RZ ;  /* 0x00000088ff05723e */ /* 0x001fe200048060ff */
[-C--:B------:R-:W-:Y:S01]  /*6a70*/  FMUL R128, R128, R8.reuse ;  /* 0x0000000880807220 */ /* 0x080fe20000400000 */
[----:B------:R-:W-:Y:S01]  /*6a80*/  F2FP.SATFINITE.E5M2.F32.PACK_AB_MERGE_C R135, RZ, R135, RZ ;  /* 0x00000087ff87723e */ /* 0x000fe200048060ff */
[----:B------:R-:W-:Y:S01]  /*6a90*/  FMUL R131, R131, R8 ;  /* 0x0000000883837220 */ /* 0x000fe20000400000 */
[----:B------:R-:W-:Y:S01]  /*6aa0*/  F2FP.SATFINITE.E5M2.F32.PACK_AB_MERGE_C R133, RZ, R133, RZ ;  /* 0x00000085ff85723e */ /* 0x000fe200048060ff */
[----:B------:R0:W-:Y:S01]  /*6ab0*/  @!P4 STG.E.U8 desc[UR16][R14.64+0x9], R5 ;  /* 0x000009050e00c986 */ /* 0x0001e2000c101110 */
[----:B-1----:R-:W-:Y:S01]  /*6ac0*/  F2FP.SATFINITE.E5M2.F32.PACK_AB_MERGE_C R25, RZ, R134, RZ ;  /* 0x00000086ff19723e */ /* 0x002fe200048060ff */
        /* <DEDUP_REMOVED lines=15> */
[-C--:B------:R-:W-:Y:S01]  /*6bc0*/  FMUL R125, R125, R8.reuse ;  /* 0x000000087d7d7220 */ /* 0x080fe20000400000 */
[----:B------:R-:W-:Y:S01]  /*6bd0*/  FMUL R120, R120, R8 ;  /* 0x0000000878787220 */ /* 0x000fe20000400000 */
[----:B------:R-:W-:Y:S01]  /*6be0*/  F2FP.SATFINITE.E5M2.F32.PACK_AB_MERGE_C R127, RZ, R127, RZ ;  /* 0x0000007fff7f723e */ /* 0x000fe200048060ff */
[----:B------:R0:W-:Y:S01]  /*6bf0*/  @!P4 STG.E.U8 desc[UR16][R14.64+0x11], R5 ;  /* 0x000011050e00c986 */ /* 0x0001e2000c101110 */
[----:B-1----:R-:W-:Y:S01]  /*6c00*/  F2FP.SATFINITE.E5M2.F32.PACK_AB_MERGE_C R25, RZ, R130, RZ ;  /* 0x00000082ff19723e */ /* 0x002fe200048060ff */
[-C--:B------:R-:W-:Y:S01]  /*6c10*/  FMUL R123, R123, R8.reuse ;  /* 0x000000087b7b7220 */ /* 0x080fe20000400000 */
[C---:B------:R-:W-:Y:S01]  /*6c20*/  ISETP.LT.OR P4, PT, R33.reuse, 0x1a, !P0 ;  /* 0x0000001a2100780c */ /* 0x040fe20004781670 */
[----:B------:R-:W-:Y:S01]  /*6c30*/  @!P5 STG.E.U8 desc[UR16][R12.64+0x10], R135 ;  /* 0x000010870c00d986 */ /* 0x000fe2000c101110 */
[C---:B------:R-:W-:Y:S01]  /*6c40*/  ISETP.LT.OR P5, PT, R33.reuse, 0x19, !P2 ;  /* 0x000000192100780c */ /* 0x040fe200057a1670 */
[-C--:B------:R-:W-:Y:S01]  /*6c50*/  FMUL R118, R118, R8.reuse ;  /* 0x0000000876767220 */ /* 0x080fe20000400000 */
[----:B------:R-:W-:Y:S01]  /*6c60*/  F2FP.SATFINITE.E5M2.F32.PACK_AB_MERGE_C R125, RZ, R125, RZ ;  /* 0x0000007dff7d723e */ /* 0x000fe200048060ff */
[----:B------:R1:W-:Y:S01]  /*6c70*/  @!P6 STG.E.U8 desc[UR16][R12.64+0x11], R25 ;  /* 0x000011190c00e986 */ /* 0x0003e2000c101110 */
[----:B------:R-:W-:Y:S01]  /*6c80*/  ISETP.LT.OR P6, PT, R33, 0x1a, !P2 ;  /* 0x0000001a2100780c */ /* 0x000fe200057c1670 */
        /* <DEDUP_REMOVED lines=8> */
[-C--:B------:R-:W-:Y:S01]  /*6d10*/  FMUL R114, R114, R8.reuse ;  /* 0x0000000872727220 */ /* 0x080fe20000400000 */
[----:B------:R-:W-:Y:S01]  /*6d20*/  FMUL R112, R112, R8 ;  /* 0x0000000870707220 */ /* 0x000fe20000400000 */
[----:B-1----:R-:W-:Y:S01]  /*6d30*/  F2FP.SATFINITE.E5M2.F32.PACK_AB_MERGE_C R25, RZ, R126, RZ ;  /* 0x0000007eff19723e */ /* 0x002fe200048060ff */
[----:B------:R0:W-:Y:S01]  /*6d40*/  @!P4 STG.E.U8 desc[UR16][R14.64+0x19], R5 ;  /* 0x000019050e00c986 */ /* 0x0001e2000c101110 */
[----:B------:R-:W-:Y:S01]  /*6d50*/  ISETP.LT.OR P4, PT, R33, 0x22, !P0 ;  /* 0x000000222100780c */ /* 0x000fe20004781670 */
[-C--:B------:R-:W-:Y:S01]  /*6d60*/  FMUL R117, R117, R8.reuse ;  /* 0x0000000875757220 */ /* 0x080fe20000400000 */
[----:B------:R-:W-:Y:S01]  /*6d70*/  F2FP.SATFINITE.E5M2.F32.PACK_AB_MERGE_C R119, RZ, R119, RZ ;  /* 0x00000077ff77723e */ /* 0x000fe200048060ff */
[----:B------:R-:W-:Y:S01]  /*6d80*/  @!P5 STG.E.U8 desc[UR16][R12.64+0x18], R131 ;  /* 0x000018830c00d986 */ /* 0x000fe2000c101110 */
[----:B------:R-:W-:Y:S01]  /*6d90*/  ISETP.LT.OR P5, PT, R33, 0x21, !P2 ;  /* 0x000000212100780c */ /* 0x000fe200057a1670 */
[----:B------:R-:W-:Y:S01]  /*6da0*/  FMUL R115, R115, R8 ;  /* 0x0000000873737220 */ /* 0x000fe20000400000 */
[----:B------:R-:W-:Y:S01]  /*6db0*/  F2FP.SATFINITE.E5M2.F32.PACK_AB_MERGE_C R27, RZ, R112, RZ ;  /* 0x00000070ff1b723e */ /* 0x000fe200048060ff */
[----:B------:R1:W-:Y:S01]  /*6dc0*/  @!P6 STG.E.U8 desc[UR16][R12.64+0x19], R25 ;  /* 0x000019190c00e986 */ /* 0x0003e2000c101110 */
[----:B------:R-:W-:Y:S01]  /*6dd0*/  ISETP.LT.OR P6, PT, R33, 0x22, !P2 ;  /* 0x000000222100780c */ /* 0x000fe200057c1670 */
[-C--:B------:R-:W-:Y:S01]  /*6de0*/  FMUL R110, R110, R8.reuse ;  /* 0x000000086e6e7220 */ /* 0x080fe20000400000 */
[-C--:B------:R-:W-:Y:S01]  /*6df0*/  FMUL R113, R113, R8.reuse ;  /* 0x0000000871717220 */ /* 0x080fe20000400000 */
        /* <DEDUP_REMOVED lines=39> */
[-C--:B------:R-:W-:Y:S01]  /*7070*/  FMUL R101, R101, R8.reuse ;  /* 0x0000000865657220 */ /* 0x080fe20000400000 */
[----:B------:R-:W-:Y:S01]  /*7080*/  @!P1 STG.E.U8 desc[UR16][R14.64+0x30], R121 ;  /* 0x000030790e009986 */ /* 0x000fe2000c101110 */
[----:B------:R-:W-:Y:S01]  /*7090*/  ISETP.LT.OR P1, PT, R33, 0x39, !P0 ;  /* 0x000000392100780c */ /* 0x000fe20004721670 */
[-C--:B------:R-:W-:Y:S01]  /*70a0*/  FMUL R99, R99, R8.reuse ;  /* 0x0000000863637220 */ /* 0x080fe20000400000 */
[----:B------:R-:W-:Y:S01]  /*70b0*/  ISETP.LT.OR P0, PT, R33, 0x3a, !P0 ;  /* 0x0000003a2100780c */ /* 0x000fe20004701670 */
[----:B------:R-:W-:Y:S01]  /*70c0*/  FMUL R94, R94, R8 ;  /* 0x000000085e5e7220 */ /* 0x000fe20000400000 */
[----:B0-----:R-:W-:Y:S01]  /*70d0*/  F2FP.SATFINITE.E5M2.F32.PACK_AB_MERGE_C R5, RZ, R116, RZ ;  /* 0x00000074ff05723e */ /* 0x001fe200048060ff */
[-C--:B------:R-:W-:Y:S01]  /*70e0*/  FMUL R92, R92, R8.reuse ;  /* 0x000000085c5c7220 */ /* 0x080fe20000400000 */
[----:B------:R-:W-:Y:S01]  /*70f0*/  F2FP.SATFINITE.E5M2.F32.PACK_AB_MERGE_C R103, RZ, R103, RZ ;  /* 0x00000067ff67723e */ /* 0x000fe200048060ff */
[----:B------:R-:W-:Y:S01]  /*7100*/  FMUL R95, R95, R8 ;  /* 0x000000085f5f7220 */ /* 0x000fe20000400000 */
[----:B-1----:R-:W-:Y:S01]  /*7110*/  F2FP.SATFINITE.E5M2.F32.PACK_AB_MERGE_C R25, RZ, R114, RZ ;  /* 0x00000072ff19723e */ /* 0x002fe200048060ff */
[----:B------:R0:W-:Y:S01]  /*7120*/  @!P4 STG.E.U8 desc[UR16][R14.64+0x31], R5 ;  /* 0x000031050e00c986 */ /* 0x0001e2000c101110 */
[----:B------:R-:W-:Y:S01]  /*7130*/  ISETP.LT.OR P4, PT, R33, 0x39, !P2 ;  /* 0x000000392100780c */ /* 0x000fe20005781670 */
[-C--:B------:R-:W-:Y:S01]  /*7140*/  FMUL R97, R97, R8.reuse ;  /* 0x0000000861617220 */ /* 0x080fe20000400000 */
[----:B------:R-:W-:Y:S01]  /*7150*/  ISETP.LT.OR P2, PT, R33, 0x3a, !P2 ;  /* 0x0000003a2100780c */ /* 0x000fe20005741670 */
[----:B------:R-:W-:Y:S01]  /*7160*/  @!P5 STG.E.U8 desc[UR16][R12.64+0x30], R119 ;  /* 0x000030770c00d986 */ /* 0x000fe2000c101110 */
[----:B------:R-:W-:Y:S01]  /*7170*/  F2FP.SATFINITE.E5M2.F32.PACK_AB_MERGE_C R101, RZ, R101, RZ ;  /* 0x00000065ff65723e */ /* 0x000fe200048060ff */
[-C--:B------:R-:W-:Y:S01]  /*7180*/  FMUL R90, R90, R8.reuse ;  /* 0x000000085a5a7220 */ /* 0x080fe20000400000 */
[----:B------:R-:W-:Y:S01]  /*7190*/  F2FP.SATFINITE.E5M2.F32.PACK_AB_MERGE_C R99, RZ, R99, RZ ;  /* 0x00000063ff63723e */ /* 0x000fe200048060ff */
[----:B------:R-:W-:Y:S01]  /*71a0*/  @!P6 STG.E.U8 desc[UR16][R12.64+0x31], R25 ;  /* 0x000031190c00e986 */ /* 0x000fe2000c101110 */
[----:B------:R-:W-:Y:S01]  /*71b0*/  F2FP.SATFINITE.E5M2.F32.PACK_AB_MERGE_C R95, RZ, R95, RZ ;  /* 0x0000005fff5f723e */ /* 0x000fe200048060ff */
[-C--:B------:R-:W-:Y:S01]  /*71c0*/  FMUL R22, R22, R8.reuse ;  /* 0x0000000816167220 */ /* 0x080fe20000400000 */
[-C--:B------:R-:W-:Y:S01]  /*71d0*/  FMUL R93, R93, R8.reuse ;  /* 0x000000085d5d7220 */ /* 0x080fe20000400000 */
[----:B------:R-:W-:Y:S01]  /*71e0*/  @!P0 STG.E.U8 desc[UR16][R14.64+0x39], R27 ;  /* 0x0000391b0e008986 */ /* 0x000fe2000c101110 */
[----:B------:R-:W-:Y:S01]  /*71f0*/  ISETP.GE.AND P0, PT, R34, 0x81, PT ;  /* 0x000000812200780c */ /* 0x000fe20003f06270 */
[----:B------:R-:W-:Y:S01]  /*7200*/  FMUL R91, R91, R8 ;  /* 0x000000085b5b7220 */ /* 0x000fe20000400000 */
[----:B0-----:R-:W-:Y:S01]  /*7210*/  F2FP.SATFINITE.E5M2.F32.PACK_AB_MERGE_C R5, RZ, R110, RZ ;  /* 0x0000006eff05723e */ /* 0x001fe200048060ff */
[----:B------:R0:W-:Y:S01]  /*7220*/  @!P1 STG.E.U8 desc[UR16][R14.64+0x38], R117 ;  /* 0x000038750e009986 */ /* 0x0001e2000c101110 */
[C---:B------:R-:W-:Y:S01]  /*7230*/  ISETP.LT.OR P6, PT, R33.reuse, 0x1, !P0 ;  /* 0x000000012100780c */ /* 0x040fe200047c1670 */
[-C--:B------:R-:W-:Y:S01]  /*7240*/  FMUL R88, R88, R8.reuse ;  /* 0x0000000858587220 */ /* 0x080fe20000400000 */
[----:B------:R-:W-:Y:S01]  /*7250*/  ISETP.LT.OR P5, PT, R33, 0x2, !P0 ;  /* 0x000000022100780c */ /* 0x000fe200047a1670 */
[----:B------:R-:W-:Y:S01]  /*7260*/  @!P4 STG.E.U8 desc[UR16][R12.64+0x38], R115 ;  /* 0x000038730c00c986 */ /* 0x000fe2000c101110 */
[----:B------:R-:W-:Y:S01]  /*7270*/  ISETP.GE.AND P1, PT, R34, 0x89, PT ;  /* 0x000000892200780c */ /* 0x000fe20003f26270 */
[-C--:B------:R-:W-:Y:S01]  /*7280*/  FMUL R21, R21, R8.reuse ;  /* 0x0000000815157220 */ /* 0x080fe20000400000 */
[----:B------:R-:W-:Y:S01]  /*7290*/  F2FP.SATFINITE.E5M2.F32.PACK_AB_MERGE_C R97, RZ, R97, RZ ;  /* 0x00000061ff61723e */ /* 0x000fe200048060ff */
[----:B------:R1:W-:Y:S01]  /*72a0*/  @!P2 STG.E.U8 desc[UR16][R12.64+0x39], R5 ;  /* 0x000039050c00a986 */ /* 0x0003e2000c101110 */
[----:B------:R-:W-:Y:S01]  /*72b0*/  ISETP.LT.OR P4, PT, R33, 0x1, !P1 ;  /* 0x000000012100780c */ /* 0x000fe20004f81670 */
[-C--:B------:R-:W-:Y:S01]  /*72c0*/  FMUL R89, R89, R8.reuse ;  /* 0x0000000859597220 */ /* 0x080fe20000400000 */
[----:B------:R-:W-:Y:S01]  /*72d0*/  ISETP.LT.OR P2, PT, R33, 0xa, !P0 ;  /* 0x0000000a2100780c */ /* 0x000fe20004741670 */
[----:B------:R-:W-:Y:S01]  /*72e0*/  FMUL R23, R23, R8 ;  /* 0x0000000817177220 */ /* 0x000fe20000400000 */
[----:B0-----:R-:W-:Y:S01]  /*72f0*/  F2FP.SATFINITE.E5M2.F32.PACK_AB_MERGE_C R15, RZ, R108, RZ ;  /* 0x0000006cff0f723e */ /* 0x001fe200048060ff */
[----:B------:R-:W-:Y:S01]  /*7300*/  @!P6 STG.E.U8 desc[UR16][R10.64], R113 ;  /* 0x000000710a00e986 */ /* 0x000fe2000c101110 */
[C---:B------:R-:W-:Y:S01]  /*7310*/  ISETP.LT.OR P6, PT, R33.reuse, 0x2, !P1 ;  /* 0x000000022100780c */ /* 0x040fe20004fc1670 */
[-C--:B------:R-:W-:Y:S01]  /*7320*/  FMUL R20, R20, R8.reuse ;  /* 0x0000000814147220 */ /* 0x080fe20000400000 */
[----:B------:R-:W-:Y:S01]  /*7330*/  F2FP.SATFINITE.E5M2.F32.PACK_AB_MERGE_C R93, RZ, R93, RZ ;  /* 0x0000005dff5d723e */ /* 0x000fe200048060ff */
[----:B------:R-:W-:Y:S01]  /*7340*/  @!P5 STG.E.U8 desc[UR16][R10.64+0x1], R15 ;  /* 0x0000010f0a00d986 */ /* 0x000fe2000c101110 */
[----:B------:R-:W-:Y:S01]  /*7350*/  ISETP.LT.OR P5, PT, R33, 0x9, !P0 ;  /* 0x000000092100780c */ /* 0x000fe200047a1670 */
[----:B------:R-:W-:Y:S01]  /*7360*/  FMUL R17, R17, R8 ;  /* 0x0000000811117220 */ /* 0x000fe20000400000 */
[----:B-1----:R-:W-:Y:S01]  /*7370*/  F2FP.SATFINITE.E5M2.F32.PACK_AB_MERGE_C R5, RZ, R106, RZ ;  /* 0x0000006aff05723e */ /* 0x002fe200048060ff */
[----:B------:R-:W-:Y:S01]  /*7380*/  @!P4 STG.E.U8 desc[UR16][R6.64], R111 ;  /* 0x0000006f0600c986 */ /* 0x000fe2000c101110 */
[----:B------:R-:W-:Y:S01]  /*7390*/  F2FP.SATFINITE.E5M2.F32.PACK_AB_MERGE_C R13, RZ, R104, RZ ;  /* 0x00000068ff0d723e */ /* 0x000fe200048060ff */
[-C--:B------:R-:W-:Y:S01]  /*73a0*/  FMUL R16, R16, R8.reuse ;  /* 0x0000000810107220 */ /* 0x080fe20000400000 */
[----:B------:R-:W-:Y:S01]  /*73b0*/  ISETP.LT.OR P4, PT, R33, 0x9, !P1 ;  /* 0x000000092100780c */ /* 0x000fe20004f81670 */
[-C--:B------:R-:W-:Y:S01]  /*73c0*/  FMUL R19, R19, R8.reuse ;  /* 0x0000000813137220 */ /* 0x080fe20000400000 */
[----:B------:R-:W-:Y:S01]  /*73d0*/  F2FP.SATFINITE.E5M2.F32.PACK_AB_MERGE_C R91, RZ, R91, RZ ;  /* 0x0000005bff5b723e */ /* 0x000fe200048060ff */
[----:B------:R0:W-:Y:S01]  /*73e0*/  @!P6 STG.E.U8 desc[UR16][R6.64+0x1], R5 ;  /* 0x000001050600e986 */ /* 0x0001e2000c101110 */
[C---:B------:R-:W-:Y:S01]  /*73f0*/  ISETP.LT.OR P6, PT, R33.reuse, 0xa, !P1 ;  /* 0x0000000a2100780c */ /* 0x040fe20004fc1670 */
[----:B------:R-:W-:Y:S01]  /*7400*/  FMUL R18, R18, R8 ;  /* 0x0000000812127220 */ /* 0x000fe20000400000 */
[----:B------:R-:W-:Y:S01]  /*7410*/  F2FP.SATFINITE.E5M2.F32.PACK_AB_MERGE_C R21, RZ, R21, RZ ;  /* 0x00000015ff15723e */ /* 0x000fe200048060ff */
[----:B------:R1:W-:Y:S01]  /*7420*/  @!P2 STG.E.U8 desc[UR16][R10.64+0x9], R13 ;  /* 0x0000090d0a00a986 */ /* 0x0003e2000c101110 */
[----:B------:R-:W-:-:S02]  /*7430*/  ISETP.LT.OR P2, PT, R33, 0x12, !P0 ;  /* 0x000000122100780c */ /* 0x000fc40004741670 */
[----:B------:R-:W-:Y:S01]  /*7440*/  F2FP.SATFINITE.E5M2.F32.PACK_AB_MERGE_C R89, RZ, R89, RZ ;  /* 0x00000059ff59723e */ /* 0x000fe200048060ff */
[----:B------:R-:W-:Y:S01]  /*7450*/  @!P5 STG.E.U8 desc[UR16][R10.64+0x8], R107 ;  /* 0x0000086b0a00d986 */ /* 0x000fe2000c101110 */
[C---:B------:R-:W-:Y:S02]  /*7460*/  ISETP.LT.OR P5, PT, R33.reuse, 0x11, !P0 ;  /* 0x000000112100780c */ /* 0x040fe400047a1670 */
[----:B------:R-:W-:Y:S01]  /*7470*/  F2FP.SATFINITE.E5M2.F32.PACK_AB_MERGE_C R23, RZ, R23, RZ ;  /* 0x00000017ff17723e */ /* 0x000fe200048060ff */
[----:B------:R-:W-:Y:S01]  /*7480*/  @!P4 STG.E.U8 desc[UR16][R6.64+0x8], R109 ;  /* 0x0000086d0600c986 */ /* 0x000fe2000c101110 */
[----:B0-----:R-:W-:Y:S02]  /*7490*/  F2FP.SATFINITE.E5M2.F32.PACK_AB_MERGE_C R5, RZ, R102, RZ ;  /* 0x00000066ff05723e */ /* 0x001fe400048060ff */
[C---:B------:R-:W-:Y:S02]  /*74a0*/  ISETP.LT.OR P4, PT, R33.reuse, 0x11, !P1 ;  /* 0x000000112100780c */ /* 0x040fe40004f81670 */
[----:B-1----:R-:W-:Y:S01]  /*74b0*/  F2FP.SATFINITE.E5M2.F32.PACK_AB_MERGE_C R13, RZ, R98, RZ ;  /* 0x00000062ff0d723e */ /* 0x002fe200048060ff */
[----:B------:R0:W-:Y:S01]  /*74c0*/  @!P6 STG.E.U8 desc[UR16][R6.64+0x9], R5 ;  /* 0x000009050600e986 */ /* 0x0001e2000c101110 */
[----:B------:R-:W-:-:S02]  /*74d0*/  ISETP.LT.OR P6, PT, R33, 0x12, !P1 ;  /* 0x000000122100780c */ /* 0x000fc40004fc1670 */
[----:B------:R-:W-:Y:S01]  /*74e0*/  F2FP.SATFINITE.E5M2.F32.PACK_AB_MERGE_C R17, RZ, R17, RZ ;  /* 0x00000011ff11723e */ /* 0x000fe200048060ff */
[----:B------:R1:W-:Y:S01]  /*74f0*/  @!P2 STG.E.U8 desc[UR16][R10.64+0x11], R13 ;  /* 0x0000110d0a00a986 */ /* 0x0003e2000c101110 */
[C---:B------:R-:W-:Y:S02]  /*7500*/  ISETP.LT.OR P2, PT, R33.reuse, 0x1a, !P0 ;  /* 0x0000001a2100780c */ /* 0x040fe40004741670 */
[----:B------:R-:W-:Y:S01]  /*7510*/  F2FP.SATFINITE.E5M2.F32.PACK_AB_MERGE_C R19, RZ, R19, RZ ;  /* 0x00000013ff13723e */ /* 0x000fe200048060ff */
[----:B------:R-:W-:Y:S01]  /*7520*/  @!P5 STG.E.U8 desc[UR16][R10.64+0x10], R105 ;  /* 0x000010690a00d986 */ /* 0x000fe2000c101110 */
[----:B------:R-:W-:Y:S02]  /*7530*/  ISETP.LT.OR P5, PT, R33, 0x19, !P0 ;  /* 0x000000192100780c */ /* 0x000fe400047a1670 */
[----:B------:R-:W-:Y:S01]  /*7540*/  F2FP.SATFINITE.E5M2.F32.PACK_AB_MERGE_C R15, RZ, R18, RZ ;  /* 0x00000012ff0f723e */ /* 0x000fe200048060ff */
[----:B------:R-:W-:Y:S01]  /*7550*/  @!P4 STG.E.U8 desc[UR16][R6.64+0x10], R103 ;  /* 0x000010670600c986 */ /* 0x000fe2000c101110 */
[----:B0-----:R-:W-:-:S02]  /*7560*/  F2FP.SATFINITE.E5M2.F32.PACK_AB_MERGE_C R5, RZ, R100, RZ ;  /* 0x00000064ff05723e */ /* 0x001fc400048060ff */
[C---:B------:R-:W-:Y:S02]  /*7570*/  ISETP.LT.OR P4, PT, R33.reuse, 0x19, !P1 ;  /* 0x000000192100780c */ /* 0x040fe40004f81670 */
[----:B-1----:R-:W-:Y:S01]  /*7580*/  F2FP.SATFINITE.E5M2.F32.PACK_AB_MERGE_C R13, RZ, R96, RZ ;  /* 0x00000060ff0d723e */ /* 0x002fe200048060ff */
[----:B------:R0:W-:Y:S01]  /*7590*/  @!P6 STG.E.U8 desc[UR16][R6.64+0x11], R5 ;  /* 0x000011050600e986 */ /* 0x0001e2000c101110 */
[----:B------:R-:W-:-:S03]  /*75a0*/  ISETP.LT.OR P6, PT, R33, 0x1a, !P1 ;  /* 0x0000001a2100780c */ /* 0x000fc60004fc1670 */
[----:B------:R1:W-:Y:S01]  /*75b0*/  @!P2 STG.E.U8 desc[UR16][R10.64+0x19], R13 ;  /* 0x0000190d0a00a986 */ /* 0x0003e2000c101110 */
[----:B------:R-:W-:-:S03]  /*75c0*/  ISETP.LT.OR P2, PT, R33, 0x22, !P0 ;  /* 0x000000222100780c */ /* 0x000fc60004741670 */
[----:B------:R-:W-:Y:S01]  /*75d0*/  @!P5 STG.E.U8 desc[UR16][R10.64+0x18], R101 ;  /* 0x000018650a00d986 */ /* 0x000fe2000c101110 */
[C---:B------:R-:W-:Y:S02]  /*75e0*/  ISETP.LT.OR P5, PT, R33.reuse, 0x21, !P0 ;  /* 0x000000212100780c */ /* 0x040fe400047a1670 */
[----:B0-----:R-:W-:Y:S01]  /*75f0*/  F2FP.SATFINITE.E5M2.F32.PACK_AB_MERGE_C R5, RZ, R94, RZ ;  /* 0x0000005eff05723e */ /* 0x001fe200048060ff */
[----:B------:R-:W-:Y:S01]  /*7600*/  @!P4 STG.E.U8 desc[UR16][R6.64+0x18], R99 ;  /* 0x000018630600c986 */ /* 0x000fe2000c101110 */
        /* <DEDUP_REMOVED lines=25> */
[C---:B------:R-:W-:Y:S02]  /*77a0*/  ISETP.LT.OR P2, PT, R33.reuse, 0x39, !P0 ;  /* 0x000000392100780c */ /* 0x040fe40004741670 */
[C---:B------:R-:W-:Y:S01]  /*77b0*/  ISETP.LT.OR P0, PT, R33.reuse, 0x3a, !P0 ;  /* 0x0000003a2100780c */ /* 0x040fe20004701670 */
[----:B------:R1:W-:Y:S01]  /*77c0*/  @!P5 STG.E.U8 desc[UR16][R10.64+0x30], R89 ;  /* 0x000030590a00d986 */ /* 0x0003e2000c101110 */
[C---:B------:R-:W-:Y:S02]  /*77d0*/  ISETP.LT.OR P5, PT, R33.reuse, 0x39, !P1 ;  /* 0x000000392100780c */ /* 0x040fe40004fa1670 */
[----:B------:R-:W-:Y:S01]  /*77e0*/  ISETP.LT.OR P1, PT, R33, 0x3a, !P1 ;  /* 0x0000003a2100780c */ /* 0x000fe20004f21670 */
[----:B------:R1:W-:Y:S01]  /*77f0*/  @!P4 STG.E.U8 desc[UR16][R6.64+0x30], R23 ;  /* 0x000030170600c986 */ /* 0x0003e2000c101110 */
[----:B0-----:R-:W-:-:S05]  /*7800*/  F2FP.SATFINITE.E5M2.F32.PACK_AB_MERGE_C R5, RZ, R20, RZ ;  /* 0x00000014ff05723e */ /* 0x001fca00048060ff */
[----:B------:R1:W-:Y:S04]  /*7810*/  @!P6 STG.E.U8 desc[UR16][R6.64+0x31], R5 ;  /* 0x000031050600e986 */ /* 0x0003e8000c101110 */
[----:B------:R1:W-:Y:S04]  /*7820*/  @!P2 STG.E.U8 desc[UR16][R10.64+0x38], R17 ;  /* 0x000038110a00a986 */ /* 0x0003e8000c101110 */
[----:B------:R1:W-:Y:S04]  /*7830*/  @!P0 STG.E.U8 desc[UR16][R10.64+0x39], R13 ;  /* 0x0000390d0a008986 */ /* 0x0003e8000c101110 */
[----:B------:R1:W-:Y:S04]  /*7840*/  @!P5 STG.E.U8 desc[UR16][R6.64+0x38], R19 ;  /* 0x000038130600d986 */ /* 0x0003e8000c101110 */
[----:B------:R1:W-:Y:S02]  /*7850*/  @!P1 STG.E.U8 desc[UR16][R6.64+0x39], R15 ;  /* 0x0000390f06009986 */ /* 0x0003e4000c101110 */
.L_x_162:
[----:B------:R-:W-:Y:S05]  /*7860*/  BSYNC B0 ;  /* 0x0000000000007941 */ /* 0x000fea0003800000 */
.L_x_32:
[----:B------:R-:W-:Y:S01]  /*7870*/  ULDC UR6, c[0x0][0xc] ;  /* 0x0000030000067ab9 */ /* 0x000fe20000000800 */
[----:B------:R-:W-:Y:S01]  /*7880*/  ULDC UR7, c[0x0][0x10] ;  /* 0x0000040000077ab9 */ /* 0x000fe20000000800 */
[----:B01---5:R-:W0:Y:S01]  /*7890*/  LDC R5, c[0x0][0x14] ;  /* 0x00000500ff057b82 */ /* 0x023e220000000800 */
[----:B------:R-:W-:Y:S01]  /*78a0*/  UIMAD.WIDE.U32 UR6, UR6, UR7, URZ ;  /* 0x00000007060672a5 */ /* 0x000fe2000f8e003f */
[----:B------:R-:W-:Y:S01]  /*78b0*/  PRMT R6, RZ, 0x7610, R6 ;  /* 0x00007610ff067816 */ /* 0x000fe20000000006 */
[----:B------:R-:W-:-:S04]  /*78c0*/  IMAD.MOV.U32 R7, RZ, RZ, -0x1 ;  /* 0xffffffffff077424 */ /* 0x000fc800078e00ff */
[----:B0-----:R-:W-:-:S04]  /*78d0*/  IMAD.WIDE.U32 R2, R5, UR6, R2 ;  /* 0x0000000605027c25 */ /* 0x001fc8000f8e0002 */
[----:B------:R-:W-:Y:S01]  /*78e0*/  IMAD R5, R5, UR7, RZ ;  /* 0x0000000705057c24 */ /* 0x000fe2000f8e02ff */
[----:B------:R-:W-:Y:S02]  /*78f0*/  ULDC.64 UR6, c[0x0][0x650] ;  /* 0x0001940000067ab9 */ /* 0x000fe40000000a00 */
[----:B------:R-:W-:Y:S01]  /*7900*/  ISETP.GE.U32.AND P0, PT, R2, UR6, PT ;  /* 0x0000000602007c0c */ /* 0x000fe2000bf06070 */
[----:B------:R-:W-:Y:S02]  /*7910*/  IMAD.IADD R3, R3, 0x1, R5 ;  /* 0x0000000103037824 */ /* 0x000fe400078e0205 */
[----:B------:R-:W-:-:S03]  /*7920*/  IMAD.MOV.U32 R5, RZ, RZ, -0x1 ;  /* 0xffffffffff057424 */ /* 0x000fc600078e00ff */
[----:B------:R-:W-:-:S13]  /*7930*/  ISETP.GE.U32.AND.EX P0, PT, R3, UR7, PT, P0 ;  /* 0x0000000703007c0c */ /* 0x000fda000bf06100 */
[----:B------:R-:W-:Y:S05]  /*7940*/  @P0 BRA `(.L_x_163) ;  /* 0x0000000400600947 */ /* 0x000fea0003800000 */
[----:B------:R-:W0:Y:S01]  /*7950*/  S2R R20, SR_CTAID.X ;  /* 0x0000000000147919 */ /* 0x000e220000002500 */
[----:B------:R-:W1:Y:S01]  /*7960*/  LDC.64 R14, c[0x0][0x628] ;  /* 0x00018a00ff0e7b82 */ /* 0x000e620000000a00 */
[----:B------:R-:W-:Y:S01]  /*7970*/  ULDC UR6, c[0x0][0x150] ;  /* 0x0000540000067ab9 */ /* 0x000fe20000000800 */
[----:B--234-:R-:W-:Y:S01]  /*7980*/  IMAD.MOV.U32 R12, RZ, RZ, R2 ;  /* 0x000000ffff0c7224 */ /* 0x01cfe200078e0002 */
[----:B------:R-:W2:Y:S01]  /*7990*/  S2R R22, SR_CTAID.Y ;  /* 0x0000000000167919 */ /* 0x000ea20000002600 */
[----:B------:R-:W-:-:S04]  /*79a0*/  IMAD.MOV.U32 R13, RZ, RZ, R3 ;  /* 0x000000ffff0d7224 */ /* 0x000fc800078e0003 */
[----:B------:R-:W3:Y:S08]  /*79b0*/  LDC R23, c[0x0][0x144] ;  /* 0x00005100ff177b82 */ /* 0x000ef00000000800 */
[----:B------:R-:W4:Y:S08]  /*79c0*/  LDC R16, c[0x0][0x630] ;  /* 0x00018c00ff107b82 */ /* 0x000f300000000800 */
[----:B------:R-:W2:Y:S01]  /*79d0*/  LDC.64 R18, c[0x0][0x620] ;  /* 0x00018800ff127b82 */ /* 0x000ea20000000a00 */
[----:B-1----:R-:W-:-:S04]  /*79e0*/  ISETP.NE.U32.AND P0, PT, R14, RZ, PT ;  /* 0x000000ff0e00720c */ /* 0x002fc80003f05070 */
[----:B------:R-:W-:Y:S02]  /*79f0*/  ISETP.NE.AND.EX P0, PT, R15, RZ, PT, P0 ;  /* 0x000000ff0f00720c */ /* 0x000fe40003f05300 */
[----:B0-----:R-:W-:-:S05]  /*7a00*/  I2FP.F32.U32 R5, R20 ;  /* 0x0000001400057245 */ /* 0x001fca0000201000 */
[----:B------:R-:W-:-:S04]  /*7a10*/  FMUL R5, R5, UR6 ;  /* 0x0000000605057c20 */ /* 0x000fc80008400000 */
[----:B------:R0:W1:Y:S02]  /*7a20*/  F2I.U32.TRUNC.NTZ R21, R5 ;  /* 0x0000000500157305 */ /* 0x000064000020f000 */
[----:B---34-:R-:W-:Y:S05]  /*7a30*/  @!P0 BRA `(.L_x_164) ;  /* 0x0000000000288947 */ /* 0x018fea0003800000 */
[----:B0-----:R-:W0:Y:S02]  /*7a40*/  LDC R5, c[0x0][0x634] ;  /* 0x00018d00ff057b82 */ /* 0x001e240000000800 */
        /* <DEDUP_REMOVED lines=9> */
.L_x_164:
[-CC-:B------:R-:W-:Y:S01]  /*7ae0*/  SHF.R.U64 R17, R12, R16.reuse, R13.reuse ;  /* 0x000000100c117219 */ /* 0x180fe2000000120d */
[----:B------:R-:W3:Y:S01]  /*7af0*/  LDC.64 R28, c[0x0][0x640] ;  /* 0x00019000ff1c7b82 */ /* 0x000ee20000000a00 */
[----:B0-----:R-:W-:Y:S01]  /*7b00*/  SHF.R.U32.HI R5, RZ, R16, R13 ;  /* 0x00000010ff057219 */ /* 0x001fe2000001160d */
[----:B-1----:R-:W-:Y:S01]  /*7b10*/  IMAD.MOV R21, RZ, RZ, -R21 ;  /* 0x000000ffff157224 */ /* 0x002fe200078e0a15 */
[----:B------:R-:W-:Y:S01]  /*7b20*/  IADD3 R11, P0, RZ, -R17, RZ ;  /* 0x80000011ff0b7210 */ /* 0x000fe20007f1e0ff */
[----:B------:R-:W-:Y:S02]  /*7b30*/  ULDC UR6, c[0x0][0x154] ;  /* 0x0000550000067ab9 */ /* 0x000fe40000000800 */
[----:B------:R-:W-:Y:S02]  /*7b40*/  IMAD R23, R23, R21, R20 ;  /* 0x0000001517177224 */ /* 0x000fe400078e0214 */
[----:B------:R-:W0:Y:S01]  /*7b50*/  LDC R12, c[0x0][0x618] ;  /* 0x00018600ff0c7b82 */ /* 0x000e220000000800 */
[----:B------:R-:W-:-:S02]  /*7b60*/  IMAD.X R5, RZ, RZ, ~R5, P0 ;  /* 0x000000ffff057224 */ /* 0x000fc400000e0e05 */
[----:B--2---:R-:W-:-:S04]  /*7b70*/  IMAD.WIDE.U32 R6, R11, R18, R2 ;  /* 0x000000120b067225 */ /* 0x004fc800078e0002 */
[----:B------:R-:W-:Y:S01]  /*7b80*/  IMAD R10, R5, R18, RZ ;  /* 0x00000012050a7224 */ /* 0x000fe200078e02ff */
[----:B------:R-:W1:Y:S03]  /*7b90*/  LDC R24, c[0x0][0x608] ;  /* 0x00018200ff187b82 */ /* 0x000e660000000800 */
[----:B------:R-:W-:Y:S02]  /*7ba0*/  IMAD R5, R11, R19, R10 ;  /* 0x000000130b057224 */ /* 0x000fe400078e020a */
[----:B------:R-:W-:Y:S02]  /*7bb0*/  IMAD.MOV.U32 R11, RZ, RZ, 0x1 ;  /* 0x00000001ff0b7424 */ /* 0x000fe400078e00ff */
[----:B------:R-:W-:Y:S01]  /*7bc0*/  IMAD.IADD R5, R7, 0x1, R5 ;  /* 0x0000000107057824 */ /* 0x000fe200078e0205 */
[----:B------:R-:W2:Y:S01]  /*7bd0*/  LDC R26, c[0x0][0x658] ;  /* 0x00019600ff1a7b82 */ /* 0x000ea20000000800 */
[----:B------:R-:W-:-:S02]  /*7be0*/  I2FP.F32.U32 R7, R22 ;  /* 0x0000001600077245 */ /* 0x000fc40000201000 */
[----:B---3--:R-:W-:-:S03]  /*7bf0*/  ISETP.NE.U32.AND P0, PT, R28, RZ, PT ;  /* 0x000000ff1c00720c */ /* 0x008fc60003f05070 */
[----:B------:R-:W-:Y:S01]  /*7c00*/  FMUL R10, R7, UR6 ;  /* 0x00000006070a7c20 */ /* 0x000fe20008400000 */
[----:B------:R-:W-:Y:S01]  /*7c10*/  ISETP.NE.AND.EX P0, PT, R29, RZ, PT, P0 ;  /* 0x000000ff1d00720c */ /* 0x000fe20003f05300 */
[----:B------:R-:W3:Y:S01]  /*7c20*/  LDC R21, c[0x0][0x148] ;  /* 0x00005200ff157b82 */ /* 0x000ee20000000800 */
[-CC-:B0-----:R-:W-:Y:S01]  /*7c30*/  SHF.R.U64 R16, R6, R12.reuse, R5.reuse ;  /* 0x0000000c06107219 */ /* 0x181fe20000001205 */
[----:B------:R0:W4:Y:S01]  /*7c40*/  F2I.U32.TRUNC.NTZ R18, R10 ;  /* 0x0000000a00127305 */ /* 0x000122000020f000 */
[----:B------:R-:W-:Y:S01]  /*7c50*/  SHF.R.U32.HI R5, RZ, R12, R5 ;  /* 0x0000000cff057219 */ /* 0x000fe20000011605 */
[----:B------:R-:W-:-:S04]  /*7c60*/  IMAD.MOV.U32 R7, RZ, RZ, -0x1 ;  /* 0xffffffffff077424 */ /* 0x000fc800078e00ff */
[----:B------:R-:W0:Y:S01]  /*7c70*/  LDC R20, c[0x0][0x600] ;  /* 0x00018000ff147b82 */ /* 0x000e220000000800 */
[-CC-:B-1----:R-:W-:Y:S02]  /*7c80*/  SHF.R.U64 R14, R16, R24.reuse, R5.reuse ;  /* 0x00000018100e7219 */ /* 0x182fe40000001205 */
[----:B------:R-:W-:-:S05]  /*7c90*/  SHF.R.U32.HI R5, RZ, R24, R5 ;  /* 0x00000018ff057219 */ /* 0x000fca0000011605 */
[----:B------:R-:W1:Y:S01]  /*7ca0*/  LDC R27, c[0x0][0x648] ;  /* 0x00019200ff1b7b82 */ /* 0x000e620000000800 */
[-C--:B--2---:R-:W-:Y:S02]  /*7cb0*/  SHF.L.U32 R6, R7, R26.reuse, RZ ;  /* 0x0000001a07067219 */ /* 0x084fe400000006ff */
[-CC-:B------:R-:W-:Y:S02]  /*7cc0*/  SHF.R.U64 R19, R14, R26.reuse, R5.reuse ;  /* 0x0000001a0e137219 */ /* 0x180fe40000001205 */
[----:B------:R-:W-:Y:S02]  /*7cd0*/  SHF.R.U32.HI R7, RZ, R26, R5 ;  /* 0x0000001aff077219 */ /* 0x000fe40000011605 */
[----:B------:R-:W-:Y:S01]  /*7ce0*/  LOP3.LUT R25, RZ, R6, RZ, 0x33, !PT ;  /* 0x00000006ff197212 */ /* 0x000fe200078e33ff */
[----:B------:R-:W2:Y:S01]  /*7cf0*/  LDC R30, c[0x0][0x638] ;  /* 0x00018e00ff1e7b82 */ /* 0x000ea20000000800 */
[----:B------:R-:W-:Y:S01]  /*7d00*/  SHF.L.U32 R26, R11, R26, RZ ;  /* 0x0000001a0b1a7219 */ /* 0x000fe200000006ff */
[----:B------:R-:W-:-:S06]  /*7d10*/  IMAD.MOV.U32 R6, RZ, RZ, R19 ;  /* 0x000000ffff067224 */ /* 0x000fcc00078e0013 */
[----:B------:R-:W0:Y:S01]  /*7d20*/  LDC R31, c[0x0][0x610] ;  /* 0x00018400ff1f7b82 */ /* 0x000e220000000800 */
[----:B----4-:R-:W-:Y:S05]  /*7d30*/  @!P0 BRA `(.L_x_165) ;  /* 0x0000000000288947 */ /* 0x010fea0003800000 */
[----:B------:R-:W4:Y:S02]  /*7d40*/  LDC R6, c[0x0][0x64c] ;  /* 0x00019300ff067b82 */ /* 0x000f240000000800 */
[----:B----4-:R-:W-:-:S05]  /*7d50*/  IADD3 R5, P0, R19, R6, RZ ;  /* 0x0000000613057210 */ /* 0x010fca0007f1e0ff */
[----:B------:R-:W-:-:S04]  /*7d60*/  IMAD.X R15, RZ, RZ, R7, P0 ;  /* 0x000000ffff0f7224 */ /* 0x000fc800000e0607 */
[----:B------:R-:W-:-:S04]  /*7d70*/  IMAD.WIDE.U32 R6, R15, R28, RZ ;  /* 0x0000001c0f067225 */ /* 0x000fc800078e00ff */
[----:B0-----:R-:W-:-:S04]  /*7d80*/  IMAD.WIDE.U32 R10, P0, R5, R29, R6 ;  /* 0x0000001d050a7225 */ /* 0x001fc80007800006 */
[----:B------:R-:W-:-:S04]  /*7d90*/  IMAD.WIDE.U32 R6, R5, R28, RZ ;  /* 0x0000001c05067225 */ /* 0x000fc800078e00ff */
[----:B------:R-:W-:Y:S01]  /*7da0*/  IMAD.X R13, RZ, RZ, RZ, P0 ;  /* 0x000000ffff0d7224 */ /* 0x000fe200000e06ff */
[----:B------:R-:W-:Y:S01]  /*7db0*/  IADD3 RZ, P0, R7, R10, RZ ;  /* 0x0000000a07ff7210 */ /* 0x000fe20007f1e0ff */
[----:B------:R-:W-:-:S04]  /*7dc0*/  IMAD.MOV.U32 R12, RZ, RZ, R11 ;  /* 0x000000ffff0c7224 */ /* 0x000fc800078e000b */
[----:B------:R-:W-:-:S08]  /*7dd0*/  IMAD.WIDE.U32.X R6, R15, R29, R12, P0 ;  /* 0x0000001d0f067225 */ /* 0x000fd000000e040c */
.L_x_165:
[----:B-1----:R-:W-:Y:S01]  /*7de0*/  SHF.R.U64 R5, R6, R27, R7 ;  /* 0x0000001b06057219 */ /* 0x002fe20000001207 */
[----:B0-----:R-:W-:Y:S01]  /*7df0*/  VIADD R7, R20, 0xffffffff ;  /* 0xffffffff14077836 */ /* 0x001fe20000000000 */
[----:B------:R-:W-:Y:S01]  /*7e00*/  LOP3.LUT R32, R14, R25, RZ, 0xc0, !PT ;  /* 0x000000190e207212 */ /* 0x000fe200078ec0ff */
[----:B------:R-:W-:Y:S02]  /*7e10*/  IMAD.MOV R18, RZ, RZ, -R18 ;  /* 0x000000ffff127224 */ /* 0x000fe400078e0a12 */
[----:B------:R-:W-:Y:S01]  /*7e20*/  IMAD.MOV R6, RZ, RZ, -R5 ;  /* 0x000000ffff067224 */ /* 0x000fe200078e0a05 */
[----:B------:R-:W-:Y:S01]  /*7e30*/  LOP3.LUT R16, R16, R7, RZ, 0xc0, !PT ;  /* 0x0000000710107212 */ /* 0x000fe200078ec0ff */
[----:B------:R-:W-:Y:S02]  /*7e40*/  IMAD R32, R26, R5, R32 ;  /* 0x000000051a207224 */ /* 0x000fe400078e0220 */
[----:B---3--:R-:W-:Y:S02]  /*7e50*/  @P3 IMAD R23, R21, R18, R22 ;  /* 0x0000001215173224 */ /* 0x008fe400078e0216 */
[----:B--2---:R-:W-:-:S02]  /*7e60*/  IMAD R5, R6, R30, R19 ;  /* 0x0000001e06057224 */ /* 0x004fc400078e0213 */
[----:B------:R-:W-:Y:S02]  /*7e70*/  IMAD R32, R32, R31, R23 ;  /* 0x0000001f20207224 */ /* 0x000fe400078e0217 */
[----:B------:R-:W-:Y:S02]  /*7e80*/  IMAD R5, R5, R20, R16 ;  /* 0x0000001405057224 */ /* 0x000fe400078e0210 */
[----:B------:R-:W-:-:S03]  /*7e90*/  IMAD.MOV.U32 R6, RZ, RZ, 0x1 ;  /* 0x00000001ff067424 */ /* 0x000fc600078e00ff */
[----:B------:R-:W-:Y:S02]  /*7ea0*/  SEL R7, R5, R32, !P3 ;  /* 0x0000002005077207 */ /* 0x000fe40005800000 */
[----:B------:R-:W-:Y:S01]  /*7eb0*/  SEL R32, R32, R5, !P3 ;  /* 0x0000000520207207 */ /* 0x000fe20005800000 */
[----:B------:R-:W-:-:S07]  /*7ec0*/  IMAD.MOV.U32 R5, RZ, RZ, R17 ;  /* 0x000000ffff057224 */ /* 0x000fce00078e0011 */
.L_x_163:
[----:B------:R-:W-:Y:S01]  /*7ed0*/  LOP3.LUT P0, RZ, R6, 0xff, RZ, 0xc0, !PT ;  /* 0x000000ff06ff7812 */ /* 0x000fe2000780c0ff */
[----:B------:R-:W-:-:S12]  /*7ee0*/  IMAD.MOV.U32 R6, RZ, RZ, R32 ;  /* 0x000000ffff067224 */ /* 0x000fd800078e0020 */
[----:B------:R-:W-:Y:S05]  /*7ef0*/  @P0 BRA `(.L_x_166) ;  /* 0xffffff9000a40947 */ /* 0x000fea000383ffff */
[----:B------:R-:W-:Y:S05]  /*7f00*/  EXIT ;  /* 0x000000000000794d */ /* 0x000fea0003800000 */
.L_x_4:
[----:B0-----:R-:W-:Y:S01]  /*7f10*/  ULDC.64 UR4, c[0x0][0x650] ;  /* 0x0001940000047ab9 */ /* 0x001fe20000000a00 */
        /* <DEDUP_REMOVED lines=25> */
.L_x_168:
[--C-:B------:R-:W-:Y:S01]  /*80b0*/  SHF.R.U64 R16, R14, R18, R15.reuse ;  /* 0x000000120e107219 */ /* 0x100fe2000000120f */
[----:B------:R-:W0:Y:S01]  /*80c0*/  LDC R22, c[0x0][0x618] ;  /* 0x00018600ff167b82 */ /* 0x000e220000000800 */
[----:B------:R-:W-:Y:S01]  /*80d0*/  I2FP.F32.U32 R7, R8 ;  /* 0x0000000800077245 */ /* 0x000fe20000201000 */
[----:B------:R-:W-:Y:S01]  /*80e0*/  ULDC UR4, c[0x0][0x150] ;  /* 0x0000540000047ab9 */ /* 0x000fe20000000800 */
[----:B------:R-:W-:Y:S02]  /*80f0*/  SHF.R.U32.HI R6, RZ, R18, R15 ;  /* 0x00000012ff067219 */ /* 0x000fe4000001160f */
[----:B------:R-:W-:Y:S01]  /*8100*/  IADD3 R9, P0, RZ, -R16, RZ ;  /* 0x80000010ff097210 */ /* 0x000fe20007f1e0ff */
[----:B------:R-:W-:Y:S01]  /*8110*/  FMUL R13, R7, UR4 ;  /* 0x00000004070d7c20 */ /* 0x000fe20008400000 */
[----:B------:R-:W-:Y:S01]  /*8120*/  ULDC UR4, c[0x0][0x154] ;  /* 0x0000550000047ab9 */ /* 0x000fe20000000800 */
[----:B------:R-:W1:Y:S02]  /*8130*/  LDC.64 R24, c[0x0][0x640] ;  /* 0x00019000ff187b82 */ /* 0x000e640000000a00 */
[----:B------:R-:W-:-:S02]  /*8140*/  IMAD.X R11, RZ, RZ, ~R6, P0 ;  /* 0x000000ffff0b7224 */ /* 0x000fc400000e0e06 */
[----:B------:R-:W2:Y:S01]  /*8150*/  F2I.U32.TRUNC.NTZ R13, R13 ;  /* 0x0000000d000d7305 */ /* 0x000ea2000020f000 */
[----:B------:R-:W-:-:S03]  /*8160*/  IMAD.WIDE.U32 R6, R9, R20, R2 ;  /* 0x0000001409067225 */ /* 0x000fc600078e0002 */
[----:B------:R-:W3:Y:S01]  /*8170*/  LDC R15, c[0x0][0x144] ;  /* 0x00005100ff0f7b82 */ /* 0x000ee20000000800 */
[----:B------:R-:W-:-:S04]  /*8180*/  IMAD R12, R11, R20, RZ ;  /* 0x000000140b0c7224 */ /* 0x000fc800078e02ff */
[----:B------:R-:W-:Y:S02]  /*8190*/  IMAD R9, R9, R21, R12 ;  /* 0x0000001509097224 */ /* 0x000fe400078e020c */
[----:B------:R-:W-:Y:S01]  /*81a0*/  IMAD.MOV.U32 R12, RZ, RZ, -0x1 ;  /* 0xffffffffff0c7424 */ /* 0x000fe200078e00ff */
[----:B------:R-:W4:Y:S01]  /*81b0*/  LDC R18, c[0x0][0x608] ;  /* 0x00018200ff127b82 */ /* 0x000f220000000800 */
[----:B------:R-:W-:Y:S01]  /*81c0*/  IMAD.IADD R7, R7, 0x1, R9 ;  /* 0x0000000107077824 */ /* 0x000fe200078e0209 */
[----:B------:R-:W-:-:S04]  /*81d0*/  I2FP.F32.U32 R9, R10 ;  /* 0x0000000a00097245 */ /* 0x000fc80000201000 */
[-C--:B0-----:R-:W-:Y:S01]  /*81e0*/  SHF.R.U64 R14, R6, R22.reuse, R7 ;  /* 0x00000016060e7219 */ /* 0x081fe20000001207 */
[----:B--2---:R-:W-:Y:S01]  /*81f0*/  IMAD.MOV R6, RZ, RZ, -R13 ;  /* 0x000000ffff067224 */ /* 0x004fe200078e0a0d */
[----:B------:R-:W0:Y:S01]  /*8200*/  LDC R11, c[0x0][0x658] ;  /* 0x00019600ff0b7b82 */ /* 0x000e220000000800 */
[----:B-1----:R-:W-:Y:S01]  /*8210*/  ISETP.NE.U32.AND P0, PT, R24, RZ, PT ;  /* 0x000000ff1800720c */ /* 0x002fe20003f05070 */
[----:B------:R-:W-:Y:S01]  /*8220*/  FMUL R9, R9, UR4 ;  /* 0x0000000409097c20 */ /* 0x000fe20008400000 */
[----:B------:R-:W-:Y:S02]  /*8230*/  SHF.R.U32.HI R7, RZ, R22, R7 ;  /* 0x00000016ff077219 */ /* 0x000fe40000011607 */
[----:B------:R-:W-:-:S03]  /*8240*/  ISETP.NE.AND.EX P0, PT, R25, RZ, PT, P0 ;  /* 0x000000ff1900720c */ /* 0x000fc60003f05300 */
[----:B------:R-:W1:Y:S01]  /*8250*/  LDC R21, c[0x0][0x148] ;  /* 0x00005200ff157b82 */ /* 0x000e620000000800 */
[----:B---3--:R-:W-:Y:S02]  /*8260*/  IMAD R22, R15, R6, R8 ;  /* 0x000000060f167224 */ /* 0x008fe400078e0208 */
[----:B------:R-:W-:-:S05]  /*8270*/  IMAD.MOV.U32 R8, RZ, RZ, 0x1 ;  /* 0x00000001ff087424 */ /* 0x000fca00078e00ff */
[----:B------:R-:W2:Y:S01]  /*8280*/  LDC R20, c[0x0][0x600] ;  /* 0x00018000ff147b82 */ /* 0x000ea20000000800 */
[-CC-:B----4-:R-:W-:Y:S02]  /*8290*/  SHF.R.U64 R17, R14, R18.reuse, R7.reuse ;  /* 0x000000120e117219 */ /* 0x190fe40000001207 */
[----:B------:R-:W-:Y:S02]  /*82a0*/  SHF.R.U32.HI R6, RZ, R18, R7 ;  /* 0x00000012ff067219 */ /* 0x000fe40000011607 */
[----:B------:R3:W4:Y:S03]  /*82b0*/  F2I.U32.TRUNC.NTZ R18, R9 ;  /* 0x0000000900127305 */ /* 0x000726000020f000 */
[----:B------:R-:W1:Y:S01]  /*82c0*/  LDC R23, c[0x0][0x648] ;  /* 0x00019200ff177b82 */ /* 0x000e620000000800 */
[-C--:B0-----:R-:W-:Y:S02]  /*82d0*/  SHF.R.U64 R19, R17, R11.reuse, R6 ;  /* 0x0000000b11137219 */ /* 0x081fe40000001206 */
[----:B------:R-:W-:-:S02]  /*82e0*/  SHF.L.U32 R12, R12, R11, RZ ;  /* 0x0000000b0c0c7219 */ /* 0x000fc400000006ff */
[-C--:B------:R-:W-:Y:S01]  /*82f0*/  SHF.R.U32.HI R7, RZ, R11.reuse, R6 ;  /* 0x0000000bff077219 */ /* 0x080fe20000011606 */
[----:B------:R-:W-:Y:S01]  /*8300*/  IMAD.MOV.U32 R6, RZ, RZ, R19 ;  /* 0x000000ffff067224 */ /* 0x000fe200078e0013 */
[----:B------:R-:W-:Y:S01]  /*8310*/  SHF.L.U32 R27, R8, R11, RZ ;  /* 0x0000000b081b7219 */ /* 0x000fe200000006ff */
[----:B------:R-:W0:Y:S01]  /*8320*/  LDC R26, c[0x0][0x638] ;  /* 0x00018e00ff1a7b82 */ /* 0x000e220000000800 */
[----:B------:R-:W-:-:S07]  /*8330*/  LOP3.LUT R28, RZ, R12, RZ, 0x33, !PT ;  /* 0x0000000cff1c7212 */ /* 0x000fce00078e33ff */
[----:B------:R-:W0:Y:S01]  /*8340*/  LDC R29, c[0x0][0x610] ;  /* 0x00018400ff1d7b82 */ /* 0x000e220000000800 */
[----:B---34-:R-:W-:Y:S05]  /*8350*/  @!P0 BRA `(.L_x_169) ;  /* 0x0000000000288947 */ /* 0x018fea0003800000 */
        /* <DEDUP_REMOVED lines=10> */
.L_x_169:
[----:B-1----:R-:W-:Y:S01]  /*8400*/  SHF.R.U64 R7, R6, R23, R7 ;  /* 0x0000001706077219 */ /* 0x002fe20000001207 */
[----:B--2---:R-:W-:Y:S01]  /*8410*/  VIADD R9, R20, 0xffffffff ;  /* 0xffffffff14097836 */ /* 0x004fe20000000000 */
[----:B------:R-:W-:Y:S01]  /*8420*/  LOP3.LUT R6, R17, R28, RZ, 0xc0, !PT ;  /* 0x0000001c11067212 */ /* 0x000fe200078ec0ff */
[----:B------:R-:W-:Y:S02]  /*8430*/  IMAD.MOV R18, RZ, RZ, -R18 ;  /* 0x000000ffff127224 */ /* 0x000fe400078e0a12 */
[----:B------:R-:W-:Y:S02]  /*8440*/  IMAD.MOV R8, RZ, RZ, -R7 ;  /* 0x000000ffff087224 */ /* 0x000fe400078e0a07 */
[----:B------:R-:W-:Y:S01]  /*8450*/  IMAD R11, R27, R7, R6 ;  /* 0x000000071b0b7224 */ /* 0x000fe200078e0206 */
[----:B------:R-:W-:Y:S01]  /*8460*/  LOP3.LUT R7, R14, R9, RZ, 0xc0, !PT ;  /* 0x000000090e077212 */ /* 0x000fe200078ec0ff */
[----:B------:R-:W-:Y:S02]  /*8470*/  @P3 IMAD R22, R21, R18, R10 ;  /* 0x0000001215163224 */ /* 0x000fe400078e020a */
[----:B0-----:R-:W-:-:S02]  /*8480*/  IMAD R6, R8, R26, R19 ;  /* 0x0000001a08067224 */ /* 0x001fc400078e0213 */
[----:B------:R-:W-:Y:S02]  /*8490*/  IMAD R11, R11, R29, R22 ;  /* 0x0000001d0b0b7224 */ /* 0x000fe400078e0216 */
[----:B------:R-:W-:Y:S02]  /*84a0*/  IMAD R6, R6, R20, R7 ;  /* 0x0000001406067224 */ /* 0x000fe400078e0207 */
[----:B------:R-:W-:-:S03]  /*84b0*/  IMAD.MOV.U32 R8, RZ, RZ, 0x1 ;  /* 0x00000001ff087424 */ /* 0x000fc600078e00ff */
[----:B------:R-:W-:Y:S02]  /*84c0*/  SEL R14, R6, R11, !P3 ;  /* 0x0000000b060e7207 */ /* 0x000fe40005800000 */
[----:B------:R-:W-:Y:S01]  /*84d0*/  SEL R11, R11, R6, !P3 ;  /* 0x000000060b0b7207 */ /* 0x000fe20005800000 */
[----:B------:R-:W-:Y:S01]  /*84e0*/  IMAD.MOV.U32 R6, RZ, RZ, R16 ;  /* 0x000000ffff067224 */ /* 0x000fe200078e0010 */
[----:B------:R-:W-:-:S07]  /*84f0*/  PRMT R7, R8, 0x7610, R7 ;  /* 0x0000761008077816 */ /* 0x000fce0000000007 */
.L_x_167:
[----:B------:R-:W-:-:S08]  /*8500*/  NOP ;  /* 0x0000000000007918 */ /* 0x000fd00000000000 */
[----:B------:R-:W0:-:S00]  /*8510*/  USETMAXREG.DEALLOC.CTAPOOL 0x28 ;  /* 0x00000028000079c8 */ /* 0x000e0000080e0500 */
[----:B0-----:R-:W-:-:S13]  /*8520*/  ISETP.NE.AND P0, PT, R5, RZ, PT ;  /* 0x000000ff0500720c */ /* 0x001fda0003f05270 */
[----:B------:R-:W-:Y:S05]  /*8530*/  @P0 EXIT ;  /* 0x000000000000094d */ /* 0x000fea0003800000 */
[----:B------:R-:W-:Y:S01]  /*8540*/  LOP3.LUT P0, RZ, R7, 0xff, RZ, 0xc0, !PT ;  /* 0x000000ff07ff7812 */ /* 0x000fe2000780c0ff */
[----:B------:R-:W-:Y:S02]  /*8550*/  IMAD.MOV.U32 R5, RZ, RZ, 0x1 ;  /* 0x00000001ff057424 */ /* 0x000fe400078e00ff */
[----:B------:R-:W-:-:S10]  /*8560*/  IMAD.MOV.U32 R13, RZ, RZ, RZ ;  /* 0x000000ffff0d7224 */ /* 0x000fd400078e00ff */
[----:B------:R-:W-:Y:S05]  /*8570*/  @!P0 BRA `(.L_x_170) ;  /* 0x0000000c00308947 */ /* 0x000fea0003800000 */
[----:B------:R-:W0:Y:S01]  /*8580*/  LDC R5, c[0x0][0x28c] ;  /* 0x0000a300ff057b82 */ /* 0x000e220000000800 */
[----:B------:R-:W-:Y:S01]  /*8590*/  ULDC UR5, c[0x0][0x600] ;  /* 0x0001800000057ab9 */ /* 0x000fe20000000800 */
[----:B------:R-:W-:Y:S01]  /*85a0*/  ULDC UR4, c[0x0][0xc] ;  /* 0x0000030000047ab9 */ /* 0x000fe20000000800 */
[----:B------:R-:W-:Y:S01]  /*85b0*/  UIADD3 UR16, UR5, -0x1, URZ ;  /* 0xffffffff05107890 */ /* 0x000fe2000fffe03f */
[C---:B------:R-:W-:Y:S01]  /*85c0*/  LOP3.LUT P2, RZ, R0.reuse, 0x7f, RZ, 0xc0, !PT ;  /* 0x0000007f00ff7812 */ /* 0x040fe2000784c0ff */
[----:B------:R-:W-:Y:S01]  /*85d0*/  ULDC UR6, c[0x0][0x658] ;  /* 0x0001960000067ab9 */ /* 0x000fe20000000800 */
[----:B------:R-:W-:Y:S01]  /*85e0*/  ULDC UR5, c[0x0][0x10] ;  /* 0x0000040000057ab9 */ /* 0x000fe20000000800 */
[----:B------:R-:W-:Y:S01]  /*85f0*/  UMOV UR7, 0xffffffff ;  /* 0xffffffff00077882 */ /* 0x000fe20000000000 */
[----:B------:R-:W-:Y:S01]  /*8600*/  UMOV UR8, 0x1 ;  /* 0x0000000100087882 */ /* 0x000fe20000000000 */
[----:B------:R-:W-:Y:S01]  /*8610*/  UIMAD.WIDE.U32 UR4, UR4, UR5, URZ ;  /* 0x00000005040472a5 */ /* 0x000fe2000f8e003f */
[----:B------:R-:W-:Y:S01]  /*8620*/  LOP3.LUT P0, RZ, R0, 0x1f, RZ, 0xc0, !PT ;  /* 0x0000001f00ff7812 */ /* 0x000fe2000780c0ff */
[----:B------:R-:W-:Y:S01]  /*8630*/  USHF.L.U32 UR7, UR7, UR6, URZ ;  /* 0x0000000607077299 */ /* 0x000fe2000800063f */
[----:B------:R-:W-:Y:S01]  /*8640*/  BSSY B0, `(.L_x_170) ;  /* 0x00000bf000007945 */ /* 0x000fe20003800000 */
[----:B------:R-:W-:Y:S01]  /*8650*/  USHF.L.U32 UR18, UR8, UR6, URZ ;  /* 0x0000000608127299 */ /* 0x000fe2000800063f */
[----:B------:R-:W-:Y:S01]  /*8660*/  IMAD.MOV.U32 R15, RZ, RZ, 0x1 ;  /* 0x00000001ff0f7424 */ /* 0x000fe200078e00ff */
[----:B------:R-:W-:Y:S01]  /*8670*/  LOP3.LUT R16, R4, 0x2, RZ, 0xfc, !PT ;  /* 0x0000000204107812 */ /* 0x000fe200078efcff */
[----:B------:R-:W-:Y:S01]  /*8680*/  ULDC UR6, c[0x0][0x14] ;  /* 0x0000050000067ab9 */ /* 0x000fe20000000800 */
[----:B------:R-:W-:Y:S01]  /*8690*/  PLOP3.LUT P0, PT, P0, P2, PT, 0x8a, 0x0 ;  /* 0x000000000000781c */ /* 0x000fe20000705172 */
[----:B------:R-:W-:Y:S01]  /*86a0*/  UIMAD.WIDE.U32 UR20, UR4, UR6, URZ ;  /* 0x00000006041472a5 */ /* 0x000fe2000f8e003f */
[----:B------:R-:W-:Y:S01]  /*86b0*/  IMAD.MOV.U32 R13, RZ, RZ, RZ ;  /* 0x000000ffff0d7224 */ /* 0x000fe200078e00ff */
[----:B------:R-:W-:-:S02]  /*86c0*/  UIMAD UR13, UR5, UR6, URZ ;  /* 0x00000006050d72a4 */ /* 0x000fc4000f8e023f */
[----:B------:R-:W-:Y:S01]  /*86d0*/  ULOP3.LUT UR17, URZ, UR7, URZ, 0x33, !UPT ;  /* 0x000000073f117292 */ /* 0x000fe2000f8e333f */
[----:B0-----:R-:W-:Y:S01]  /*86e0*/  VIADD R5, R5, 0x1f ;  /* 0x0000001f05057836 */ /* 0x001fe20000000000 */
[----:B------:R-:W-:Y:S01]  /*86f0*/  UIADD3 UR13, UR21, UR13, URZ ;  /* 0x0000000d150d7290 */ /* 0x000fe2000fffe03f */
[----:B------:R-:W-:-:S03]  /*8700*/  ULDC.64 UR22, c[0x0][0x198] ;  /* 0x0000660000167ab9 */ /* 0x000fc60000000a00 */
[----:B------:R-:W-:-:S04]  /*8710*/  SHF.R.S32.HI R8, RZ, 0x1f, R5 ;  /* 0x0000001fff087819 */ /* 0x000fc80000011405 */
[----:B------:R-:W-:Y:S01]  /*8720*/  LEA.HI R8, R8, R5, RZ, 0x5 ;  /* 0x0000000508087211 */ /* 0x000fe200078f28ff */
[----:B------:R-:W-:-:S03]  /*8730*/  IMAD.MOV.U32 R5, RZ, RZ, 0x1 ;  /* 0x00000001ff057424 */ /* 0x000fc600078e00ff */
[----:B------:R-:W-:-:S05]  /*8740*/  SHF.R.S32.HI R12, RZ, 0x5, R8 ;  /* 0x00000005ff0c7819 */ /* 0x000fca0000011408 */
[----:B------:R-:W-:-:S07]  /*8750*/  VIADD R0, R12, 0x1 ;  /* 0x000000010c007836 */ /* 0x000fce0000000000 */
.L_x_182:
[----:B------:R-:W-:-:S03]  /*8760*/  UMOV UR4, 0xffffffff ;  /* 0xffffffff00047882 */ /* 0x000fc60000000000 */
[----:B------:R-:W-:Y:S05]  /*8770*/  BRA.DIV UR4, `(.L_x_171) ;  /* 0x0000001a04287947 */ /* 0x000fea000b800000 */
[----:B------:R-:W-:-:S13]  /*8780*/  ELECT P1, URZ, PT ;  /* 0x00000000003f782f */ /* 0x000fda0003820000 */
.L_x_211:
[----:B------:R-:W0:Y:S01]  /*8790*/  LDC R7, c[0x0][0x28c] ;  /* 0x0000a300ff077b82 */ /* 0x000e220000000800 */
[----:B------:R-:W-:Y:S01]  /*87a0*/  BSSY B1, `(.L_x_172) ;  /* 0x0000037000017945 */ /* 0x000fe20003800000 */
[----:B0-----:R-:W-:-:S13]  /*87b0*/  ISETP.LT.OR P1, PT, R7, 0x1, !P1 ;  /* 0x000000010700780c */ /* 0x001fda0004f21670 */
[----:B------:R-:W-:Y:S05]  /*87c0*/  @P1 BRA `(.L_x_173) ;  /* 0x0000000000d01947 */ /* 0x000fea0003800000 */
[----:B------:R-:W-:Y:S02]  /*87d0*/  IMAD.SHL.U32 R14, R14, 0x40, RZ ;  /* 0x000000400e0e7824 */ /* 0x000fe400078e00ff */
[----:B------:R-:W-:Y:S02]  /*87e0*/  IMAD.SHL.U32 R17, R11, 0x100, RZ ;  /* 0x000001000b117824 */ /* 0x000fe400078e00ff */
[----:B------:R-:W-:Y:S02]  /*87f0*/  IMAD.MOV.U32 R20, RZ, RZ, RZ ;  /* 0x000000ffff147224 */ /* 0x000fe400078e00ff */
[----:B------:R-:W-:Y:S02]  /*8800*/  IMAD.MOV.U32 R7, RZ, RZ, R0 ;  /* 0x000000ffff077224 */ /* 0x000fe400078e0000 */
[----:B------:R-:W-:Y:S02]  /*8810*/  IMAD.MOV.U32 R8, RZ, RZ, R5 ;  /* 0x000000ffff087224 */ /* 0x000fe400078e0005 */
[----:B------:R-:W-:-:S07]  /*8820*/  IMAD.MOV.U32 R9, RZ, RZ, R13 ;  /* 0x000000ffff097224 */ /* 0x000fce00078e000d */
.L_x_177:
[----:B------:R-:W0:Y:S01]  /*8830*/  S2R R11, SR_CgaCtaId ;  /* 0x00000000000b7919 */ /* 0x000e220000008800 */
[----:B------:R-:W-:-:S04]  /*8840*/  MOV R10, 0x400 ;  /* 0x00000400000a7802 */ /* 0x000fc80000000f00 */
[----:B0-----:R-:W-:Y:S02]  /*8850*/  LEA R18, R11, R10, 0x18 ;  /* 0x0000000a0b127211 */ /* 0x001fe400078ec0ff */
[----:B------:R-:W-:Y:S01]  /*8860*/  SHF.L.U32 R10, R8, 0x1f, RZ ;  /* 0x0000001f080a7819 */ /* 0x000fe200000006ff */
[----:B------:R-:W0:Y:S02]  /*8870*/  @!P2 LDC R11, c[0x0][0x500] ;  /* 0x00014000ff0bab82 */ /* 0x000e240000000800 */
[----:B------:R-:W-:-:S04]  /*8880*/  IMAD R19, R9, 0x8, R18 ;  /* 0x0000000809137824 */ /* 0x000fc800078e0212 */
[----:B------:R-:W1:Y:S02]  /*8890*/  SYNCS.PHASECHK.TRANS64.TRYWAIT P1, [R19+URZ+0xb0], R10 ;  /* 0x0000b00a130075a7 */ /* 0x000e64000802017f */
[----:B-1----:R-:W-:Y:S05]  /*88a0*/  @!P1 BRA `(.L_x_174) ;  /* 0x0000001400fc9947 */ /* 0x002fea0003800000 */
.L_x_212:
[----:B-1----:R-:W-:Y:S01]  /*88b0*/  PRMT R10, R16, 0x9910, RZ ;  /* 0x00009910100a7816 */ /* 0x002fe200000000ff */
[----:B0-----:R0:W-:Y:S03]  /*88c0*/  @!P2 SYNCS.ARRIVE.TRANS64 RZ, [R19+URZ], R11 ;  /* 0x0000000b13ffa9a7 */ /* 0x0011e6000800003f */
[----:B------:R-:W-:-:S13]  /*88d0*/  ISETP.NE.AND P1, PT, R10, 0x2, PT ;  /* 0x000000020a00780c */ /* 0x000fda0003f25270 */
[----:B0-----:R-:W-:Y:S05]  /*88e0*/  @P1 BRA `(.L_x_175) ;  /* 0x0000000000041947 */ /* 0x001fea0003800000 */
[----:B------:R-:W-:Y:S01]  /*88f0*/  BPT.TRAP 0x1 ;  /* 0x000000040000795c */ /* 0x000fe20000300000 */
.L_x_175:
[----:B------:R-:W-:Y:S05]  /*8900*/  @P0 BRA `(.L_x_176) ;  /* 0x0000000000040947 */ /* 0x000fea0003800000 */
[----:B------:R-:W-:Y:S01]  /*8910*/  BPT.TRAP 0x1 ;  /* 0x000000040000795c */ /* 0x000fe20000300000 */
.L_x_176:
[--C-:B------:R-:W-:Y:S01]  /*8920*/  IMAD R10, R9, 0x2000, R18.reuse ;  /* 0x00002000090a7824 */ /* 0x100fe200078e0212 */
[----:B------:R-:W-:Y:S01]  /*8930*/  R2UR UR9, R19 ;  /* 0x00000000130972ca */ /* 0x000fe200000e0000 */
[----:B------:R-:W-:Y:S01]  /*8940*/  IMAD R18, R9, 0x800, R18 ;  /* 0x0000080009127824 */ /* 0x000fe200078e0212 */
[----:B------:R-:W-:Y:S01]  /*8950*/  UIADD3 UR4, UP0, UR22, 0xf0, URZ ;  /* 0x000000f016047890 */ /* 0x000fe2000ff1e03f */
[----:B------:R-:W-:Y:S01]  /*8960*/  VIADD R7, R7, 0xffffffff ;  /* 0xffffffff07077836 */ /* 0x000fe20000000000 */
[----:B------:R-:W-:Y:S01]  /*8970*/  R2UR UR5, R10 ;  /* 0x000000000a0572ca */ /* 0x000fe200000e0000 */
[----:B------:R-:W-:Y:S01]  /*8980*/  UIADD3 UR24, UP1, UR22, 0x1f0, URZ ;  /* 0x000001f016187890 */ /* 0x000fe2000ff3e03f */
[----:B------:R-:W-:Y:S01]  /*8990*/  R2UR UR8, R18 ;  /* 0x00000000120872ca */ /* 0x000fe200000e0000 */
[----:B------:R-:W-:Y:S01]  /*89a0*/  VIADD R9, R9, 0x1 ;  /* 0x0000000109097836 */ /* 0x000fe20000000000 */
[----:B------:R-:W-:Y:S01]  /*89b0*/  R2UR UR11, R17 ;  /* 0x00000000110b72ca */ /* 0x000fe200000e0000 */
[----:B------:R-:W-:Y:S01]  /*89c0*/  UIADD3.X UR25, URZ, UR23, URZ, UP1, !UPT ;  /* 0x000000173f197290 */ /* 0x000fe20008ffe43f */
[----:B------:R-:W-:Y:S01]  /*89d0*/  R2UR UR10, R20 ;  /* 0x00000000140a72ca */ /* 0x000fe200000e0000 */
[----:B------:R-:W-:Y:S01]  /*89e0*/  UMOV UR6, 0x0 ;  /* 0x0000000000067882 */ /* 0x000fe20000000000 */
[----:B------:R-:W-:Y:S01]  /*89f0*/  R2UR UR12, R6 ;  /* 0x00000000060c72ca */ /* 0x000fe200000e0000 */
[----:B------:R-:W-:Y:S01]  /*8a00*/  UMOV UR7, 0x10000000 ;  /* 0x1000000000077882 */ /* 0x000fe20000000000 */
[----:B------:R-:W-:Y:S01]  /*8a10*/  R2UR UR19, R14 ;  /* 0x000000000e1372ca */ /* 0x000fe200000e0000 */
[----:B------:R-:W-:Y:S01]  /*8a20*/  VIADD R20, R20, 0x20 ;  /* 0x0000002014147836 */ /* 0x000fe20000000000 */
[----:B------:R-:W-:Y:S01]  /*8a30*/  ISETP.GT.AND P4, PT, R7, 0x1, PT ;  /* 0x000000010700780c */ /* 0x000fe20003f84270 */
[----:B------:R-:W-:Y:S01]  /*8a40*/  UIADD3 UR14, UR5, 0x280, URZ ;  /* 0x00000280050e7890 */ /* 0x000fe2000fffe03f */
[----:B------:R-:W-:Y:S01]  /*8a50*/  ISETP.NE.AND P1, PT, R9, 0x16, PT ;  /* 0x000000160900780c */ /* 0x000fe20003f25270 */
[----:B------:R-:W-:-:S02]  /*8a60*/  UIADD3.X UR5, URZ, UR23, URZ, UP0, !UPT ;  /* 0x000000173f057290 */ /* 0x000fc400087fe43f */
[----:B------:R-:W-:Y:S01]  /*8a70*/  UIADD3 UR15, UR8, 0x2c280, URZ ;  /* 0x0002c280080f7890 */ /* 0x000fe2000fffe03f */
[----:B------:R-:W-:Y:S02]  /*8a80*/  SEL R11, RZ, 0x1, P1 ;  /* 0x00000001ff0b7807 */ /* 0x000fe40000800000 */
[----:B------:R-:W-:Y:S01]  /*8a90*/  UMOV UR8, UR14 ;  /* 0x0000000e00087c82 */ /* 0x000fe20008000000 */
[----:B------:R-:W-:Y:S02]  /*8aa0*/  SEL R9, R9, RZ, P1 ;  /* 0x000000ff09097207 */ /* 0x000fe40000800000 */
[----:B------:R-:W-:Y:S01]  /*8ab0*/  LOP3.LUT R8, R8, R11, RZ, 0x3c, !PT ;  /* 0x0000000b08087212 */ /* 0x000fe200078e3cff */
[----:B------:R0:W-:Y:S02]  /*8ac0*/  UTMALDG.3D [UR8], [UR4], desc[UR6] ;  /* 0x00000608040075b4 */ /* 0x0001e40008011000 */
[----:B0-----:R-:W-:Y:S01]  /*8ad0*/  UMOV UR8, UR15 ;  /* 0x0000000f00087c82 */ /* 0x001fe20008000000 */
[----:B------:R-:W-:-:S02]  /*8ae0*/  UMOV UR11, UR19 ;  /* 0x00000013000b7c82 */ /* 0x000fc40008000000 */
[----:B------:R0:W-:Y:S02]  /*8af0*/  UTMALDG.3D [UR8], [UR24], desc[UR6] ;  /* 0x00000608180075b4 */ /* 0x0001e40008011000 */
[----:B0-----:R-:W-:Y:S05]  /*8b00*/  @P4 BRA `(.L_x_177) ;  /* 0xfffffffc00484947 */ /* 0x001fea000383ffff */
.L_x_173:
[----:B------:R-:W-:Y:S05]  /*8b10*/  BSYNC B1 ;  /* 0x0000000000017941 */ /* 0x000fea0003800000 */
.L_x_172:
[----:B------:R-:W-:Y:S01]  /*8b20*/  LOP3.LUT P4, RZ, R15, 0xff, RZ, 0xc0, !PT ;  /* 0x000000ff0fff7812 */ /* 0x000fe2000788c0ff */
[----:B------:R-:W-:Y:S01]  /*8b30*/  IMAD.IADD R13, R12, 0x1, R13 ;  /* 0x000000010c0d7824 */ /* 0x000fe200078e020d */
[----:B------:R-:W-:Y:S01]  /*8b40*/  IADD3 R2, P5, R2, UR20, RZ ;  /* 0x0000001402027c10 */ /* 0x000fe2000ffbe0ff */
[----:B------:R-:W-:Y:S01]  /*8b50*/  ULDC.64 UR4, c[0x0][0x650] ;  /* 0x0001940000047ab9 */ /* 0x000fe20000000a00 */
[----:B------:R-:W-:Y:S01]  /*8b60*/  BSSY B1, `(.L_x_178) ;  /* 0x000006a000017945 */ /* 0x000fe20003800000 */
[----:B------:R-:W-:Y:S01]  /*8b70*/  IMAD.MOV.U32 R11, RZ, RZ, -0x1 ;  /* 0xffffffffff0b7424 */ /* 0x000fe200078e00ff */
[----:B------:R-:W-:Y:S01]  /*8b80*/  ISETP.GT.U32.AND P1, PT, R13, 0x15, PT ;  /* 0x000000150d00780c */ /* 0x000fe20003f24070 */
[----:B------:R-:W-:Y:S01]  /*8b90*/  IMAD.MOV.U32 R14, RZ, RZ, -0x1 ;  /* 0xffffffffff0e7424 */ /* 0x000fe200078e00ff */
[----:B------:R-:W-:Y:S02]  /*8ba0*/  IADD3.X R3, R3, UR13, RZ, P5, !PT ;  /* 0x0000000d03037c10 */ /* 0x000fe4000affe4ff */
[----:B------:R-:W-:-:S02]  /*8bb0*/  ISETP.LT.U32.AND P1, PT, R12, 0x16, P1 ;  /* 0x000000160c00780c */ /* 0x000fc40000f21070 */
[----:B------:R-:W-:Y:S01]  /*8bc0*/  PRMT R15, RZ, 0x7610, R15 ;  /* 0x00007610ff0f7816 */ /* 0x000fe2000000000f */
[----:B------:R-:W0:Y:S01]  /*8bd0*/  @P4 S2R R7, SR_CgaCtaId ;  /* 0x0000000000074919 */ /* 0x000e220000008800 */
[----:B------:R-:W-:-:S04]  /*8be0*/  @P4 MOV R6, 0x400 ;  /* 0x0000040000064802 */ /* 0x000fc80000000f00 */
[----:B0-----:R-:W-:Y:S01]  /*8bf0*/  @P4 LEA R8, R7, R6, 0x18 ;  /* 0x0000000607084211 */ /* 0x001fe200078ec0ff */
[----:B------:R-:W-:Y:S01]  /*8c00*/  IMAD.WIDE.U32 R6, R13, -0x45d1745d, RZ ;  /* 0xba2e8ba30d067825 */ /* 0x000fe200078e00ff */
[----:B------:R-:W-:Y:S02]  /*8c10*/  SEL R6, RZ, 0x1, !P1 ;  /* 0x00000001ff067807 */ /* 0x000fe40004800000 */
[----:B------:R-:W-:Y:S01]  /*8c20*/  ISETP.GE.U32.AND P1, PT, R2, UR4, PT ;  /* 0x0000000402007c0c */ /* 0x000fe2000bf26070 */
[----:B------:R0:W-:Y:S01]  /*8c30*/  @P4 SYNCS.ARRIVE.TRANS64.A1T0 RZ, [R8+URZ+0x178], RZ ;  /* 0x000178ff08ff49a7 */ /* 0x0001e2000810003f */
[----:B------:R-:W-:Y:S02]  /*8c40*/  ISETP.GE.U32.AND P4, PT, R12, 0x16, PT ;  /* 0x000000160c00780c */ /* 0x000fe40003f86070 */
[----:B------:R-:W-:Y:S02]  /*8c50*/  ISETP.GE.U32.AND.EX P1, PT, R3, UR5, PT, P1 ;  /* 0x0000000503007c0c */ /* 0x000fe4000bf26110 */
[----:B------:R-:W-:Y:S01]  /*8c60*/  LOP3.LUT R5, R5, R6, RZ, 0x3c, !PT ;  /* 0x0000000605057212 */ /* 0x000fe200078e3cff */
[----:B------:R-:W-:Y:S01]  /*8c70*/  IMAD.MOV.U32 R6, RZ, RZ, -0x1 ;  /* 0xffffffffff067424 */ /* 0x000fe200078e00ff */
[----:B0-----:R-:W-:-:S02]  /*8c80*/  SHF.R.U32.HI R8, RZ, 0x4, R7 ;  /* 0x00000004ff087819 */ /* 0x001fc40000011607 */
[----:B------:R-:W-:-:S03]  /*8c90*/  PRMT R7, RZ, 0x7610, R7 ;  /* 0x00007610ff077816 */ /* 0x000fc60000000007 */
[----:B------:R-:W-:Y:S02]  /*8ca0*/  IMAD R13, R8, -0x16, R13 ;  /* 0xffffffea080d7824 */ /* 0x000fe400078e020d */
[----:B------:R-:W-:Y:S02]  /*8cb0*/  @P4 LOP3.LUT R5, R5, 0x1, R8, 0x78, !PT ;  /* 0x0000000105054812 */ /* 0x000fe400078e7808 */
[----:B------:R-:W-:Y:S05]  /*8cc0*/  @P1 BRA `(.L_x_179) ;  /* 0x00000004004c1947 */ /* 0x000fea0003800000 */
[----:B------:R-:W-:Y:S01]  /*8cd0*/  ULDC.64 UR4, c[0x0][0x628] ;  /* 0x00018a0000047ab9 */ /* 0x000fe20000000a00 */
[----:B------:R-:W0:Y:S01]  /*8ce0*/  S2R R17, SR_CTAID.X ;  /* 0x0000000000117919 */ /* 0x000e220000002500 */
[----:B------:R-:W-:Y:S01]  /*8cf0*/  ISETP.NE.U32.AND P1, PT, RZ, UR4, PT ;  /* 0x00000004ff007c0c */ /* 0x000fe2000bf25070 */
[----:B------:R-:W-:Y:S01]  /*8d00*/  ULDC UR7, c[0x0][0x630] ;  /* 0x00018c0000077ab9 */ /* 0x000fe20000000800 */
[----:B------:R-:W-:Y:S01]  /*8d10*/  IMAD.MOV.U32 R6, RZ, RZ, R2 ;  /* 0x000000ffff067224 */ /* 0x000fe200078e0002 */
[----:B------:R-:W1:Y:S01]  /*8d20*/  S2R R14, SR_CTAID.Y ;  /* 0x00000000000e7919 */ /* 0x000e620000002600 */
[----:B------:R-:W-:Y:S01]  /*8d30*/  ISETP.NE.AND.EX P1, PT, RZ, UR5, PT, P1 ;  /* 0x00000005ff007c0c */ /* 0x000fe2000bf25310 */
[----:B------:R-:W-:-:S12]  /*8d40*/  IMAD.MOV.U32 R7, RZ, RZ, R3 ;  /* 0x000000ffff077224 */ /* 0x000fd800078e0003 */
[----:B------:R-:W-:Y:S05]  /*8d50*/  @!P1 BRA `(.L_x_180) ;  /* 0x0000000000289947 */ /* 0x000fea0003800000 */
[----:B------:R-:W-:Y:S02]  /*8d60*/  ULDC UR6, c[0x0][0x634] ;  /* 0x00018d0000067ab9 */ /* 0x000fe40000000800 */
[----:B------:R-:W-:-:S05]  /*8d70*/  IADD3 R11, P1, R2, UR6, RZ ;  /* 0x00000006020b7c10 */ /* 0x000fca000ff3e0ff */
[----:B------:R-:W-:-:S04]  /*8d80*/  IMAD.X R19, RZ, RZ, R3, P1 ;  /* 0x000000ffff137224 */ /* 0x000fc800008e0603 */
[----:B------:R-:W-:-:S04]  /*8d90*/  IMAD.WIDE.U32 R8, R19, UR4, RZ ;  /* 0x0000000413087c25 */ /* 0x000fc8000f8e00ff */
[----:B------:R-:W-:-:S04]  /*8da0*/  IMAD.WIDE.U32 R8, P1, R11, UR5, R8 ;  /* 0x000000050b087c25 */ /* 0x000fc8000f820008 */
[----:B------:R-:W-:-:S04]  /*8db0*/  IMAD.WIDE.U32 R10, R11, UR4, RZ ;  /* 0x000000040b0a7c25 */ /* 0x000fc8000f8e00ff */
[----:B------:R-:W-:Y:S01]  /*8dc0*/  IMAD.X R7, RZ, RZ, RZ, P1 ;  /* 0x000000ffff077224 */ /* 0x000fe200008e06ff */
[----:B------:R-:W-:Y:S01]  /*8dd0*/  IADD3 RZ, P1, R11, R8, RZ ;  /* 0x000000080bff7210 */ /* 0x000fe20007f3e0ff */
[----:B------:R-:W-:-:S04]  /*8de0*/  IMAD.MOV.U32 R6, RZ, RZ, R9 ;  /* 0x000000ffff067224 */ /* 0x000fc800078e0009 */
[----:B------:R-:W-:-:S08]  /*8df0*/  IMAD.WIDE.U32.X R6, R19, UR5, R6, P1 ;  /* 0x0000000513067c25 */ /* 0x000fd000088e0406 */
.L_x_180:
[--C-:B------:R-:W-:Y:S01]  /*8e00*/  SHF.R.U64 R10, R6, UR7, R7.reuse ;  /* 0x00000007060a7c19 */ /* 0x100fe20008001207 */
[----:B------:R-:W-:Y:S01]  /*8e10*/  ULDC.64 UR4, c[0x0][0x620] ;  /* 0x0001880000047ab9 */ /* 0x000fe20000000a00 */
[----:B------:R-:W-:Y:S01]  /*8e20*/  SHF.R.U32.HI R6, RZ, UR7, R7 ;  /* 0x00000007ff067c19 */ /* 0x000fe20008011607 */
[----:B------:R-:W2:Y:S01]  /*8e30*/  LDC R22, c[0x0][0x144] ;  /* 0x00005100ff167b82 */ /* 0x000ea20000000800 */
[----:B------:R-:W-:Y:S01]  /*8e40*/  IADD3 R9, P1, RZ, -R10, RZ ;  /* 0x8000000aff097210 */ /* 0x000fe20007f3e0ff */
[----:B------:R-:W-:Y:S01]  /*8e50*/  ULDC.64 UR8, c[0x0][0x640] ;  /* 0x0001900000087ab9 */ /* 0x000fe20000000a00 */
[----:B0-----:R-:W-:Y:S01]  /*8e60*/  I2FP.F32.U32 R11, R17 ;  /* 0x00000011000b7245 */ /* 0x001fe20000201000 */
[----:B------:R-:W-:Y:S02]  /*8e70*/  ULDC UR6, c[0x0][0x608] ;  /* 0x0001820000067ab9 */ /* 0x000fe40000000800 */
[----:B------:R-:W-:Y:S01]  /*8e80*/  IMAD.X R6, RZ, RZ, ~R6, P1 ;  /* 0x000000ffff067224 */ /* 0x000fe200008e0e06 */
[----:B------:R-:W-:Y:S01]  /*8e90*/  ISETP.NE.U32.AND P1, PT, RZ, UR8, PT ;  /* 0x00000008ff007c0c */ /* 0x000fe2000bf25070 */
[----:B------:R-:W0:Y:S02]  /*8ea0*/  LDC R19, c[0x0][0x148] ;  /* 0x00005200ff137b82 */ /* 0x000e240000000800 */
[----:B------:R-:W-:Y:S01]  /*8eb0*/  IMAD R8, R6, UR4, RZ ;  /* 0x0000000406087c24 */ /* 0x000fe2000f8e02ff */
[----:B------:R-:W-:Y:S01]  /*8ec0*/  ISETP.NE.AND.EX P1, PT, RZ, UR9, PT, P1 ;  /* 0x00000009ff007c0c */ /* 0x000fe2000bf25310 */
[----:B------:R-:W-:Y:S01]  /*8ed0*/  IMAD.WIDE.U32 R6, R9, UR4, R2 ;  /* 0x0000000409067c25 */ /* 0x000fe2000f8e0002 */
[----:B------:R-:W-:-:S03]  /*8ee0*/  ULDC UR4, c[0x0][0x150] ;  /* 0x0000540000047ab9 */ /* 0x000fc60000000800 */
[----:B------:R-:W-:Y:S02]  /*8ef0*/  IMAD R9, R9, UR5, R8 ;  /* 0x0000000509097c24 */ /* 0x000fe4000f8e0208 */
[----:B------:R-:W-:Y:S01]  /*8f00*/  FMUL R8, R11, UR4 ;  /* 0x000000040b087c20 */ /* 0x000fe20008400000 */
[----:B------:R-:W-:Y:S01]  /*8f10*/  ULDC UR4, c[0x0][0x618] ;  /* 0x0001860000047ab9 */ /* 0x000fe20000000800 */
[----:B------:R-:W-:Y:S01]  /*8f20*/  ULDC UR5, c[0x0][0x154] ;  /* 0x0000550000057ab9 */ /* 0x000fe20000000800 */
[----:B------:R-:W-:-:S03]  /*8f30*/  IMAD.IADD R7, R7, 0x1, R9 ;  /* 0x0000000107077824 */ /* 0x000fc600078e0209 */
[----:B------:R-:W3:Y:S02]  /*8f40*/  F2I.U32.TRUNC.NTZ R8, R8 ;  /* 0x0000000800087305 */ /* 0x000ee4000020f000 */
[----:B------:R-:W-:Y:S02]  /*8f50*/  SHF.R.U64 R11, R6, UR4, R7 ;  /* 0x00000004060b7c19 */ /* 0x000fe40008001207 */
[----:B-1----:R-:W-:-:S05]  /*8f60*/  I2FP.F32.U32 R6, R14 ;  /* 0x0000000e00067245 */ /* 0x002fca0000201000 */
[----:B------:R-:W-:Y:S01]  /*8f70*/  FMUL R21, R6, UR5 ;  /* 0x0000000506157c20 */ /* 0x000fe20008400000 */
[----:B------:R-:W-:Y:S01]  /*8f80*/  SHF.R.U32.HI R6, RZ, UR4, R7 ;  /* 0x00000004ff067c19 */ /* 0x000fe20008011607 */
[----:B------:R-:W-:-:S03]  /*8f90*/  ULDC UR4, c[0x0][0x658] ;  /* 0x0001960000047ab9 */ /* 0x000fc60000000800 */
[--C-:B------:R-:W-:Y:S01]  /*8fa0*/  SHF.R.U64 R20, R11, UR6, R6.reuse ;  /* 0x000000060b147c19 */ /* 0x100fe20008001206 */
[----:B------:R-:W1:Y:S01]  /*8fb0*/  F2I.U32.TRUNC.NTZ R21, R21 ;  /* 0x0000001500157305 */ /* 0x000e62000020f000 */
[----:B------:R-:W-:Y:S01]  /*8fc0*/  SHF.R.U32.HI R7, RZ, UR6, R6 ;  /* 0x00000006ff077c19 */ /* 0x000fe20008011606 */
[----:B---3--:R-:W-:-:S03]  /*8fd0*/  IMAD.MOV R8, RZ, RZ, -R8 ;  /* 0x000000ffff087224 */ /* 0x008fc600078e0a08 */
[----:B------:R-:W-:Y:S01]  /*8fe0*/  SHF.R.U64 R18, R20, UR4, R7 ;  /* 0x0000000414127c19 */ /* 0x000fe20008001207 */
[----:B--2---:R-:W-:Y:S01]  /*8ff0*/  IMAD R17, R22, R8, R17 ;  /* 0x0000000816117224 */ /* 0x004fe200078e0211 */
[----:B------:R-:W-:-:S03]  /*9000*/  SHF.R.U32.HI R23, RZ, UR4, R7 ;  /* 0x00000004ff177c19 */ /* 0x000fc60008011607 */
[----:B------:R-:W-:Y:S02]  /*9010*/  IMAD.MOV.U32 R6, RZ, RZ, R18 ;  /* 0x000000ffff067224 */ /* 0x000fe400078e0012 */
[----:B------:R-:W-:Y:S01]  /*9020*/  IMAD.MOV.U32 R7, RZ, RZ, R23 ;  /* 0x000000ffff077224 */ /* 0x000fe200078e0017 */
[----:B-1----:R-:W-:Y:S06]  /*9030*/  @!P1 BRA `(.L_x_181) ;  /* 0x0000000000289947 */ /* 0x002fec0003800000 */
[----:B------:R-:W-:Y:S02]  /*9040*/  ULDC UR4, c[0x0][0x64c] ;  /* 0x0001930000047ab9 */ /* 0x000fe40000000800 */
[----:B------:R-:W-:-:S05]  /*9050*/  IADD3 R7, P1, R18, UR4, RZ ;  /* 0x0000000412077c10 */ /* 0x000fca000ff3e0ff */
[----:B------:R-:W-:-:S04]  /*9060*/  IMAD.X R23, RZ, RZ, R23, P1 ;  /* 0x000000ffff177224 */ /* 0x000fc800008e0617 */
[----:B------:R-:W-:-:S04]  /*9070*/  IMAD.WIDE.U32 R8, R23, UR8, RZ ;  /* 0x0000000817087c25 */ /* 0x000fc8000f8e00ff */
[----:B------:R-:W-:-:S04]  /*9080*/  IMAD.WIDE.U32 R8, P1, R7, UR9, R8 ;  /* 0x0000000907087c25 */ /* 0x000fc8000f820008 */
[----:B------:R-:W-:-:S04]  /*9090*/  IMAD.WIDE.U32 R6, R7, UR8, RZ ;  /* 0x0000000807067c25 */ /* 0x000fc8000f8e00ff */
[----:B------:R-:W-:Y:S01]  /*90a0*/  IMAD.MOV.U32 R6, RZ, RZ, R9 ;  /* 0x000000ffff067224 */ /* 0x000fe200078e0009 */
[----:B------:R-:W-:Y:S01]  /*90b0*/  IADD3 RZ, P4, R7, R8, RZ ;  /* 0x0000000807ff7210 */ /* 0x000fe20007f9e0ff */
[----:B------:R-:W-:-:S04]  /*90c0*/  IMAD.X R7, RZ, RZ, RZ, P1 ;  /* 0x000000ffff077224 */ /* 0x000fc800008e06ff */
[----:B------:R-:W-:-:S08]  /*90d0*/  IMAD.WIDE.U32.X R6, R23, UR9, R6, P4 ;  /* 0x0000000917067c25 */ /* 0x000fd0000a0e0406 */
.L_x_181:
[----:B------:R-:W-:Y:S01]  /*90e0*/  ULDC UR4, c[0x0][0x648] ;  /* 0x0001920000047ab9 */ /* 0x000fe20000000800 */
[----:B------:R-:W-:Y:S01]  /*90f0*/  LOP3.LUT R20, R20, UR17, RZ, 0xc0, !PT ;  /* 0x0000001114147c12 */ /* 0x000fe2000f8ec0ff */
[----:B------:R-:W-:Y:S01]  /*9100*/  IMAD.MOV R21, RZ, RZ, -R21 ;  /* 0x000000ffff157224 */ /* 0x000fe200078e0a15 */
[----:B------:R-:W-:Y:S01]  /*9110*/  SHF.R.U64 R7, R6, UR4, R7 ;  /* 0x0000000406077c19 */ /* 0x000fe20008001207 */
[----:B------:R-:W-:Y:S01]  /*9120*/  ULDC UR4, c[0x0][0x638] ;  /* 0x00018e0000047ab9 */ /* 0x000fe20000000800 */
[----:B------:R-:W-:Y:S01]  /*9130*/  LOP3.LUT R11, R11, UR16, RZ, 0xc0, !PT ;  /* 0x000000100b0b7c12 */ /* 0x000fe2000f8ec0ff */
[----:B0-----:R-:W-:Y:S01]  /*9140*/  @P3 IMAD R17, R19, R21, R14 ;  /* 0x0000001513113224 */ /* 0x001fe200078e020e */
[----:B------:R-:W-:Y:S01]  /*9150*/  ULDC UR5, c[0x0][0x610] ;  /* 0x0001840000057ab9 */ /* 0x000fe20000000800 */
[----:B------:R-:W-:Y:S02]  /*9160*/  IMAD.MOV R9, RZ, RZ, -R7 ;  /* 0x000000ffff097224 */ /* 0x000fe400078e0a07 */
[----:B------:R-:W-:-:S02]  /*9170*/  IMAD R20, R7, UR18, R20 ;  /* 0x0000001207147c24 */ /* 0x000fc4000f8e0214 */
[----:B------:R-:W-:Y:S01]  /*9180*/  IMAD R18, R9, UR4, R18 ;  /* 0x0000000409127c24 */ /* 0x000fe2000f8e0212 */
[----:B------:R-:W-:Y:S01]  /*9190*/  ULDC UR4, c[0x0][0x600] ;  /* 0x0001800000047ab9 */ /* 0x000fe20000000800 */
[----:B------:R-:W-:Y:S02]  /*91a0*/  IMAD R17, R20, UR5, R17 ;  /* 0x0000000514117c24 */ /* 0x000fe4000f8e0211 */
[----:B------:R-:W-:Y:S02]  /*91b0*/  IMAD R18, R18, UR4, R11 ;  /* 0x0000000412127c24 */ /* 0x000fe4000f8e020b */
[----:B------:R-:W-:Y:S02]  /*91c0*/  IMAD.MOV.U32 R7, RZ, RZ, 0x1 ;  /* 0x00000001ff077424 */ /* 0x000fe400078e00ff */
[----:B------:R-:W-:Y:S01]  /*91d0*/  IMAD.MOV.U32 R6, RZ, RZ, R10 ;  /* 0x000000ffff067224 */ /* 0x000fe200078e000a */
[----:B------:R-:W-:Y:S02]  /*91e0*/  SEL R14, R18, R17, !P3 ;  /* 0x00000011120e7207 */ /* 0x000fe40005800000 */
[----:B------:R-:W-:-:S07]  /*91f0*/  SEL R11, R17, R18, !P3 ;  /* 0x00000012110b7207 */ /* 0x000fce0005800000 */
.L_x_179:
[----:B------:R-:W-:Y:S05]  /*9200*/  BSYNC B1 ;  /* 0x0000000000017941 */ /* 0x000fea0003800000 */
.L_x_178:
[----:B------:R-:W-:-:S13]  /*9210*/  LOP3.LUT P1, RZ, R7, 0xff, RZ, 0xc0, !PT ;  /* 0x000000ff07ff7812 */ /* 0x000fda000782c0ff */
[----:B------:R-:W-:Y:S05]  /*9220*/  @P1 BRA `(.L_x_182) ;  /* 0xfffffff4004c1947 */ /* 0x000fea000383ffff */
[----:B------:R-:W-:Y:S05]  /*9230*/  BSYNC B0 ;  /* 0x0000000000007941 */ /* 0x000fea0003800000 */
.L_x_170:
[----:B------:R-:W-:-:S03]  /*9240*/  UMOV UR4, 0xffffffff ;  /* 0xffffffff00047882 */ /* 0x000fc60000000000 */
[----:B------:R-:W-:Y:S05]  /*9250*/  BRA.DIV UR4, `(.L_x_183) ;  /* 0x0000000e04a47947 */ /* 0x000fea000b800000 */
[----:B------:R-:W-:-:S13]  /*9260*/  ELECT P0, URZ, PT ;  /* 0x00000000003f782f */ /* 0x000fda0003800000 */
.L_x_215:
[----:B------:R-:W-:Y:S04]  /*9270*/  BSSY B0, `(.L_x_184) ;  /* 0x00000cd000007945 */ /* 0x000fe80003800000 */
[----:B------:R-:W-:Y:S05]  /*9280*/  @!P0 BRA `(.L_x_185) ;  /* 0x0000000c002c8947 */ /* 0x000fea0003800000 */
[----:B------:R-:W-:-:S04]  /*9290*/  LOP3.LUT R4, R4, 0x2, RZ, 0xfc, !PT ;  /* 0x0000000204047812 */ /* 0x000fc800078efcff */
[----:B------:R-:W-:-:S13]  /*92a0*/  ISETP.NE.AND P0, PT, R4, 0x3, PT ;  /* 0x000000030400780c */ /* 0x000fda0003f05270 */
[----:B------:R-:W-:Y:S05]  /*92b0*/  @!P0 BRA `(.L_x_186) ;  /* 0x0000000000048947 */ /* 0x000fea0003800000 */
[----:B------:R-:W-:Y:S01]  /*92c0*/  BPT.TRAP 0x1 ;  /* 0x000000040000795c */ /* 0x000fe20000300000 */
.L_x_186:
[----:B------:R-:W0:Y:S01]  /*92d0*/  S2R R3, SR_CgaCtaId ;  /* 0x0000000000037919 */ /* 0x000e220000008800 */
[----:B------:R-:W-:-:S04]  /*92e0*/  MOV R0, 0x400 ;  /* 0x0000040000007802 */ /* 0x000fc80000000f00 */
[----:B0-----:R-:W-:Y:S02]  /*92f0*/  LEA R0, R3, R0, 0x18 ;  /* 0x0000000003007211 */ /* 0x001fe400078ec0ff */
[----:B------:R-:W-:-:S03]  /*9300*/  SHF.L.U32 R3, R5, 0x1f, RZ ;  /* 0x0000001f05037819 */ /* 0x000fc600000006ff */
[----:B------:R-:W-:-:S04]  /*9310*/  VIADD R0, R0, 0xb0 ;  /* 0x000000b000007836 */ /* 0x000fc80000000000 */
[C---:B------:R-:W-:Y:S02]  /*9320*/  IMAD R6, R13.reuse, 0x8, R0 ;  /* 0x000000080d067824 */ /* 0x040fe400078e0200 */
[----:B------:R-:W-:Y:S02]  /*9330*/  VIADD R13, R13, 0x1 ;  /* 0x000000010d0d7836 */ /* 0x000fe40000000000 */
[----:B------:R-:W0:Y:S03]  /*9340*/  SYNCS.PHASECHK.TRANS64.TRYWAIT P0, [R6+URZ], R3 ;  /* 0x00000003060075a7 */ /* 0x000e26000800017f */
[----:B------:R-:W-:-:S04]  /*9350*/  ISETP.NE.AND P1, PT, R13, 0x16, PT ;  /* 0x000000160d00780c */ /* 0x000fc80003f25270 */
[----:B------:R-:W-:Y:S02]  /*9360*/  SEL R2, RZ, 0x1, P1 ;  /* 0x00000001ff027807 */ /* 0x000fe40000800000 */
[----:B------:R-:W-:Y:S02]  /*9370*/  SEL R13, R13, RZ, P1 ;  /* 0x000000ff0d0d7207 */ /* 0x000fe40000800000 */
[----:B------:R-:W-:-:S03]  /*9380*/  LOP3.LUT R8, R5, R2, RZ, 0x3c, !PT ;  /* 0x0000000205087212 */ /* 0x000fc600078e3cff */
[----:B------:R-:W-:Y:S01]  /*9390*/  IMAD R7, R13, 0x8, R0 ;  /* 0x000000080d077824 */ /* 0x000fe200078e0200 */
[----:B------:R-:W-:Y:S01]  /*93a0*/  SHF.L.U32 R4, R8, 0x1f, RZ ;  /* 0x0000001f08047819 */ /* 0x000fe200000006ff */
[----:B0-----:R-:W-:Y:S06]  /*93b0*/  @!P0 BRA `(.L_x_187) ;  /* 0x0000000c00708947 */ /* 0x001fec0003800000 */
.L_x_216:
[----:B------:R-:W1:Y:S01]  /*93c0*/  SYNCS.PHASECHK.TRANS64.TRYWAIT P0, [R7+URZ], R4 ;  /* 0x00000004070075a7 */ /* 0x000e62000800017f */
[----:B------:R-:W-:-:S05]  /*93d0*/  VIADD R2, R13, 0x1 ;  /* 0x000000010d027836 */ /* 0x000fca0000000000 */
[----:B------:R-:W-:-:S04]  /*93e0*/  ISETP.NE.AND P1, PT, R2, 0x16, PT ;  /* 0x000000160200780c */ /* 0x000fc80003f25270 */
[----:B0-----:R-:W-:Y:S02]  /*93f0*/  SEL R3, RZ, 0x1, P1 ;  /* 0x00000001ff037807 */ /* 0x001fe40000800000 */
[----:B------:R-:W-:Y:S02]  /*9400*/  SEL R9, R2, RZ, P1 ;  /* 0x000000ff02097207 */ /* 0x000fe40000800000 */
[----:B------:R-:W-:-:S03]  /*9410*/  LOP3.LUT R8, R8, R3, RZ, 0x3c, !PT ;  /* 0x0000000308087212 */ /* 0x000fc600078e3cff */
[----:B------:R-:W-:Y:S01]  /*9420*/  IMAD R6, R9, 0x8, R0 ;  /* 0x0000000809067824 */ /* 0x000fe200078e0200 */
[----:B------:R-:W-:Y:S01]  /*9430*/  SHF.L.U32 R5, R8, 0x1f, RZ ;  /* 0x0000001f08057819 */ /* 0x000fe200000006ff */
[----:B-1----:R-:W-:Y:S06]  /*9440*/  @!P0 BRA `(.L_x_188) ;  /* 0x0000000c00608947 */ /* 0x002fec0003800000 */
.L_x_217:
[----:B------:R-:W1:Y:S01]  /*9450*/  SYNCS.PHASECHK.TRANS64.TRYWAIT P0, [R6+URZ], R5 ;  /* 0x00000005060075a7 */ /* 0x000e62000800017f */
[----:B------:R-:W-:-:S05]  /*9460*/  VIADD R2, R9, 0x1 ;  /* 0x0000000109027836 */ /* 0x000fca0000000000 */
[----:B------:R-:W-:-:S04]  /*9470*/  ISETP.NE.AND P1, PT, R2, 0x16, PT ;  /* 0x000000160200780c */ /* 0x000fc80003f25270 */
[----:B------:R-:W-:Y:S02]  /*9480*/  SEL R3, RZ, 0x1, P1 ;  /* 0x00000001ff037807 */ /* 0x000fe40000800000 */
[----:B0-----:R-:W-:Y:S02]  /*9490*/  SEL R7, R2, RZ, P1 ;  /* 0x000000ff02077207 */ /* 0x001fe40000800000 */
[----:B------:R-:W-:-:S03]  /*94a0*/  LOP3.LUT R8, R8, R3, RZ, 0x3c, !PT ;  /* 0x0000000308087212 */ /* 0x000fc600078e3cff */
[----:B------:R-:W-:Y:S01]  /*94b0*/  IMAD R9, R7, 0x8, R0 ;  /* 0x0000000807097824 */ /* 0x000fe200078e0200 */
[----:B------:R-:W-:Y:S01]  /*94c0*/  SHF.L.U32 R4, R8, 0x1f, RZ ;  /* 0x0000001f08047819 */ /* 0x000fe200000006ff */
[----:B-1----:R-:W-:Y:S06]  /*94d0*/  @!P0 BRA `(.L_x_189) ;  /* 0x0000000c00508947 */ /* 0x002fec0003800000 */
.L_x_218:
[----:B------:R-:W1:Y:S01]  /*94e0*/  SYNCS.PHASECHK.TRANS64.TRYWAIT P0, [R9+URZ], R4 ;  /* 0x00000004090075a7 */ /* 0x000e62000800017f */
[----:B------:R-:W-:-:S05]  /*94f0*/  VIADD R2, R7, 0x1 ;  /* 0x0000000107027836 */ /* 0x000fca0000000000 */
[----:B------:R-:W-:-:S04]  /*9500*/  ISETP.NE.AND P1, PT, R2, 0x16, PT ;  /* 0x000000160200780c */ /* 0x000fc80003f25270 */
[----:B------:R-:W-:Y:S02]  /*9510*/  SEL R3, RZ, 0x1, P1 ;  /* 0x00000001ff037807 */ /* 0x000fe40000800000 */
[----:B------:R-:W-:Y:S02]  /*9520*/  SEL R7, R2, RZ, P1 ;  /* 0x000000ff02077207 */ /* 0x000fe40000800000 */
[----:B------:R-:W-:-:S03]  /*9530*/  LOP3.LUT R8, R8, R3, RZ, 0x3c, !PT ;  /* 0x0000000308087212 */ /* 0x000fc600078e3cff */
[----:B0-----:R-:W-:Y:S01]  /*9540*/  IMAD R6, R7, 0x8, R0 ;  /* 0x0000000807067824 */ /* 0x001fe200078e0200 */
[----:B------:R-:W-:Y:S01]  /*9550*/  SHF.L.U32 R5, R8, 0x1f, RZ ;  /* 0x0000001f08057819 */ /* 0x000fe200000006ff */
[----:B-1----:R-:W-:Y:S06]  /*9560*/  @!P0 BRA `(.L_x_190) ;  /* 0x0000000c00408947 */ /* 0x002fec0003800000 */
.L_x_219:
        /* <DEDUP_REMOVED lines=9> */
.L_x_220:
        /* <DEDUP_REMOVED lines=9> */
.L_x_221:
        /* <DEDUP_REMOVED lines=9> */
.L_x_222:
        /* <DEDUP_REMOVED lines=9> */
.L_x_223:
        /* <DEDUP_REMOVED lines=9> */
.L_x_224:
        /* <DEDUP_REMOVED lines=9> */
.L_x_225:
        /* <DEDUP_REMOVED lines=9> */
.L_x_226:
        /* <DEDUP_REMOVED lines=9> */
.L_x_227:
        /* <DEDUP_REMOVED lines=9> */
.L_x_228:
        /* <DEDUP_REMOVED lines=9> */
.L_x_229:
        /* <DEDUP_REMOVED lines=9> */
.L_x_230:
        /* <DEDUP_REMOVED lines=9> */
.L_x_231:
        /* <DEDUP_REMOVED lines=9> */
.L_x_232:
        /* <DEDUP_REMOVED lines=9> */
.L_x_233:
        /* <DEDUP_REMOVED lines=9> */
.L_x_234:
        /* <DEDUP_REMOVED lines=9> */
.L_x_235:
[----:B------:R-:W1:Y:S01]  /*9e70*/  SYNCS.PHASECHK.TRANS64.TRYWAIT P0, [R6+URZ], R5 ;  /* 0x00000005060075a7 */ /* 0x000e62000800017f */
[----:B------:R-:W-:-:S05]  /*9e80*/  VIADD R2, R7, 0x1 ;  /* 0x0000000107027836 */ /* 0x000fca0000000000 */
[----:B------:R-:W-:-:S04]  /*9e90*/  ISETP.NE.AND P1, PT, R2, 0x16, PT ;  /* 0x000000160200780c */ /* 0x000fc80003f25270 */
[----:B0-----:R-:W-:Y:S02]  /*9ea0*/  SEL R4, RZ, 0x1, P1 ;  /* 0x00000001ff047807 */ /* 0x001fe40000800000 */
[----:B------:R-:W-:Y:S02]  /*9eb0*/  SEL R3, R2, RZ, P1 ;  /* 0x000000ff02037207 */ /* 0x000fe40000800000 */
[----:B------:R-:W-:Y:S01]  /*9ec0*/  LOP3.LUT R4, R11, R4, RZ, 0x3c, !PT ;  /* 0x000000040b047212 */ /* 0x000fe200078e3cff */
[----:B-1----:R-:W-:Y:S06]  /*9ed0*/  @!P0 BRA `(.L_x_207) ;  /* 0x0000000800388947 */ /* 0x002fec0003800000 */
.L_x_236:
[----:B------:R-:W-:Y:S01]  /*9ee0*/  IMAD R3, R3, 0x8, R0 ;  /* 0x0000000803037824 */ /* 0x000fe200078e0200 */
[----:B------:R-:W-:-:S07]  /*9ef0*/  SHF.L.U32 R0, R4, 0x1f, RZ ;  /* 0x0000001f04007819 */ /* 0x000fce00000006ff */
.L_x_208:
[----:B-1----:R1:W2:Y:S02]  /*9f00*/  SYNCS.PHASECHK.TRANS64.TRYWAIT P0, [R3+URZ], R0 ;  /* 0x00000000030075a7 */ /* 0x0022a4000800017f */
[----:B--2---:R-:W-:Y:S05]  /*9f10*/  @!P0 NANOSLEEP.SYNCS 0x989680 ;  /* 0x009896800000895d */ /* 0x004fea0003900000 */
[----:B------:R-:W2:Y:S02]  /*9f20*/  @!P0 SYNCS.PHASECHK.TRANS64 P0, [R3+URZ], R0 ;  /* 0x00000000030085a7 */ /* 0x000ea4000800007f */
[----:B--2---:R-:W-:Y:S05]  /*9f30*/  @!P0 BRA `(.L_x_208) ;  /* 0xfffffffc00f08947 */ /* 0x004fea000383ffff */
.L_x_185:
[----:B------:R-:W-:Y:S05]  /*9f40*/  BSYNC B0 ;  /* 0x0000000000007941 */ /* 0x000fea0003800000 */
.L_x_184:
[----:B------:R-:W-:Y:S05]  /*9f50*/  EXIT ;  /* 0x000000000000794d */ /* 0x000fea0003800000 */
.L_x_18:
[----:B-1----:R-:W-:-:S04]  /*9f60*/  IMAD.U32 R11, RZ, RZ, UR7 ;  /* 0x00000007ff0b7e24 */ /* 0x002fc8000f8e00ff */
[----:B------:R1:W4:Y:S03]  /*9f70*/  SYNCS.PHASECHK.TRANS64.TRYWAIT P0, [R11+URZ], R10 ;  /* 0x0000000a0b0075a7 */ /* 0x000326000800017f */
[----:B----4-:R-:W-:Y:S05]  /*9f80*/  @!P0 NANOSLEEP.SYNCS 0x989680 ;  /* 0x009896800000895d */ /* 0x010fea0003900000 */
[----:B------:R-:W4:Y:S02]  /*9f90*/  @!P0 SYNCS.PHASECHK.TRANS64 P0, [R11+URZ], R10 ;  /* 0x0000000a0b0085a7 */ /* 0x000f24000800007f */
[----:B----4-:R-:W-:Y:S05]  /*9fa0*/  @!P0 BRA `(.L_x_18) ;  /* 0xfffffffc00ec8947 */ /* 0x010fea000383ffff */
[----:B------:R-:W-:Y:S05]  /*9fb0*/  BRA `(.L_x_17) ;  /* 0xffffff7800087947 */ /* 0x000fea000383ffff */
.L_x_24:
[----:B-1----:R-:W-:-:S04]  /*9fc0*/  IMAD.U32 R12, RZ, RZ, UR12 ;  /* 0x0000000cff0c7e24 */ /* 0x002fc8000f8e00ff */
[----:B------:R1:W4:Y:S03]  /*9fd0*/  SYNCS.PHASECHK.TRANS64.TRYWAIT P0, [R12+URZ], R11 ;  /* 0x0000000b0c0075a7 */ /* 0x000326000800017f */
[----:B----4-:R-:W-:Y:S05]  /*9fe0*/  @!P0 NANOSLEEP.SYNCS 0x989680 ;  /* 0x009896800000895d */ /* 0x010fea0003900000 */
[----:B------:R-:W4:Y:S02]  /*9ff0*/  @!P0 SYNCS.PHASECHK.TRANS64 P0, [R12+URZ], R11 ;  /* 0x0000000b0c0085a7 */ /* 0x000f24000800007f */
[----:B----4-:R-:W-:Y:S05]  /*a000*/  @!P0 BRA `(.L_x_24) ;  /* 0xfffffffc00ec8947 */ /* 0x010fea000383ffff */
[----:B------:R-:W-:Y:S05]  /*a010*/  BRA `(.L_x_23) ;  /* 0xffffff8000447947 */ /* 0x000fea000383ffff */
.L_x_171:
[----:B------:R-:W-:Y:S01]  /*a020*/  BSSY B1, `(.L_x_209) ;  /* 0x0000006000017945 */ /* 0x000fe20003800000 */
[----:B------:R-:W-:-:S07]  /*a030*/  IMAD.MOV.U32 R7, RZ, RZ, -0x1 ;  /* 0xffffffffff077424 */ /* 0x000fce00078e00ff */
[----:B------:R-:W-:Y:S05]  /*a040*/  WARPSYNC.COLLECTIVE R7, `(.L_x_210) ;  /* 0x00000000070c7348 */ /* 0x000fea0003c00000 */
[----:B------:R-:W-:Y:S02]  /*a050*/  ELECT P1, UR62, PT ;  /* 0x00000000003e782f */ /* 0x000fe40003820000 */
[----:B------:R-:W-:Y:S01]  /*a060*/  MOV R7, UR62 ;  /* 0x0000003e00077c02 */ /* 0x000fe20008000f00 */
[----:B------:R-:W-:Y:S10]  /*a070*/  ENDCOLLECTIVE ;  /* 0x000000000000791b */ /* 0x000ff40003800000 */
.L_x_210:
[----:B------:R-:W-:Y:S05]  /*a080*/  BSYNC B1 ;  /* 0x0000000000017941 */ /* 0x000fea0003800000 */
.L_x_209:
[----:B------:R-:W-:Y:S05]  /*a090*/  BRA `(.L_x_211) ;  /* 0xffffffe400bc7947 */ /* 0x000fea000383ffff */
.L_x_174:
[----:B-1----:R1:W2:Y:S02]  /*a0a0*/  SYNCS.PHASECHK.TRANS64.TRYWAIT P1, [R19+URZ+0xb0], R10 ;  /* 0x0000b00a130075a7 */ /* 0x0022a4000802017f */
[----:B--2---:R-:W-:Y:S05]  /*a0b0*/  @!P1 NANOSLEEP.SYNCS 0x989680 ;  /* 0x009896800000995d */ /* 0x004fea0003900000 */
[----:B------:R-:W2:Y:S02]  /*a0c0*/  @!P1 SYNCS.PHASECHK.TRANS64 P1, [R19+URZ+0xb0], R10 ;  /* 0x0000b00a130095a7 */ /* 0x000ea4000802007f */
[----:B--2---:R-:W-:Y:S05]  /*a0d0*/  @!P1 BRA `(.L_x_174) ;  /* 0xfffffffc00f09947 */ /* 0x004fea000383ffff */
[----:B------:R-:W-:Y:S05]  /*a0e0*/  BRA `(.L_x_212) ;  /* 0xffffffe400f07947 */ /* 0x000fea000383ffff */
.L_x_183:
[----:B------:R-:W-:Y:S01]  /*a0f0*/  BSSY B0, `(.L_x_213) ;  /* 0x0000006000007945 */ /* 0x000fe20003800000 */
[----:B------:R-:W-:-:S07]  /*a100*/  IMAD.MOV.U32 R7, RZ, RZ, -0x1 ;  /* 0xffffffffff077424 */ /* 0x000fce00078e00ff */
[----:B------:R-:W-:Y:S05]  /*a110*/  WARPSYNC.COLLECTIVE R7, `(.L_x_214) ;  /* 0x00000000070c7348 */ /* 0x000fea0003c00000 */
[----:B------:R-:W-:Y:S02]  /*a120*/  ELECT P1, UR62, PT ;  /* 0x00000000003e782f */ /* 0x000fe40003820000 */
[----:B------:R-:W-:Y:S01]  /*a130*/  MOV R7, UR62 ;  /* 0x0000003e00077c02 */ /* 0x000fe20008000f00 */
[----:B------:R-:W-:Y:S10]  /*a140*/  ENDCOLLECTIVE ;  /* 0x000000000000791b */ /* 0x000ff40003800000 */
.L_x_214:
[----:B------:R-:W-:Y:S05]  /*a150*/  BSYNC B0 ;  /* 0x0000000000007941 */ /* 0x000fea0003800000 */
.L_x_213:
[----:B------:R-:W-:Y:S01]  /*a160*/  PLOP3.LUT P0, PT, P1, PT, PT, 0x80, 0x0 ;  /* 0x000000000000781c */ /* 0x000fe20000f0f070 */
[----:B------:R-:W-:-:S12]  /*a170*/  BRA `(.L_x_215) ;  /* 0xfffffff0003c7947 */ /* 0x000fd8000383ffff */
.L_x_187:
[----:B0-----:R0:W1:Y:S02]  /*a180*/  SYNCS.PHASECHK.TRANS64.TRYWAIT P0, [R6+URZ], R3 ;  /* 0x00000003060075a7 */ /* 0x001064000800017f */
[----:B-1----:R-:W-:Y:S05]  /*a190*/  @!P0 NANOSLEEP.SYNCS 0x989680 ;  /* 0x009896800000895d */ /* 0x002fea0003900000 */
[----:B------:R-:W1:Y:S02]  /*a1a0*/  @!P0 SYNCS.PHASECHK.TRANS64 P0, [R6+URZ], R3 ;  /* 0x00000003060085a7 */ /* 0x000e64000800007f */
[----:B-1----:R-:W-:Y:S05]  /*a1b0*/  @!P0 BRA `(.L_x_187) ;  /* 0xfffffffc00f08947 */ /* 0x002fea000383ffff */
[----:B------:R-:W-:Y:S05]  /*a1c0*/  BRA `(.L_x_216) ;  /* 0xfffffff0007c7947 */ /* 0x000fea000383ffff */
.L_x_188:
[----:B0-----:R0:W1:Y:S02]  /*a1d0*/  SYNCS.PHASECHK.TRANS64.TRYWAIT P0, [R7+URZ], R4 ;  /* 0x00000004070075a7 */ /* 0x001064000800017f */
[----:B-1----:R-:W-:Y:S05]  /*a1e0*/  @!P0 NANOSLEEP.SYNCS 0x989680 ;  /* 0x009896800000895d */ /* 0x002fea0003900000 */
[----:B------:R-:W1:Y:S02]  /*a1f0*/  @!P0 SYNCS.PHASECHK.TRANS64 P0, [R7+URZ], R4 ;  /* 0x00000004070085a7 */ /* 0x000e64000800007f */
[----:B-1----:R-:W-:Y:S05]  /*a200*/  @!P0 BRA `(.L_x_188) ;  /* 0xfffffffc00f08947 */ /* 0x002fea000383ffff */
[----:B------:R-:W-:Y:S05]  /*a210*/  BRA `(.L_x_217) ;  /* 0xfffffff0008c7947 */ /* 0x000fea000383ffff */
.L_x_189:
[----:B0-----:R0:W1:Y:S02]  /*a220*/  SYNCS.PHASECHK.TRANS64.TRYWAIT P0, [R6+URZ], R5 ;  /* 0x00000005060075a7 */ /* 0x001064000800017f */
[----:B-1----:R-:W-:Y:S05]  /*a230*/  @!P0 NANOSLEEP.SYNCS 0x989680 ;  /* 0x009896800000895d */ /* 0x002fea0003900000 */
[----:B------:R-:W1:Y:S02]  /*a240*/  @!P0 SYNCS.PHASECHK.TRANS64 P0, [R6+URZ], R5 ;  /* 0x00000005060085a7 */ /* 0x000e64000800007f */
[----:B-1----:R-:W-:Y:S05]  /*a250*/  @!P0 BRA `(.L_x_189) ;  /* 0xfffffffc00f08947 */ /* 0x002fea000383ffff */
[----:B------:R-:W-:Y:S05]  /*a260*/  BRA `(.L_x_218) ;  /* 0xfffffff0009c7947 */ /* 0x000fea000383ffff */
.L_x_190:
[----:B0-----:R0:W1:Y:S02]  /*a270*/  SYNCS.PHASECHK.TRANS64.TRYWAIT P0, [R9+URZ], R4 ;  /* 0x00000004090075a7 */ /* 0x001064000800017f */
[----:B-1----:R-:W-:Y:S05]  /*a280*/  @!P0 NANOSLEEP.SYNCS 0x989680 ;  /* 0x009896800000895d */ /* 0x002fea0003900000 */
[----:B------:R-:W1:Y:S02]  /*a290*/  @!P0 SYNCS.PHASECHK.TRANS64 P0, [R9+URZ], R4 ;  /* 0x00000004090085a7 */ /* 0x000e64000800007f */
[----:B-1----:R-:W-:Y:S05]  /*a2a0*/  @!P0 BRA `(.L_x_190) ;  /* 0xfffffffc00f08947 */ /* 0x002fea000383ffff */
[----:B------:R-:W-:Y:S05]  /*a2b0*/  BRA `(.L_x_219) ;  /* 0xfffffff000ac7947 */ /* 0x000fea000383ffff */
.L_x_191:
[----:B0-----:R0:W1:Y:S02]  /*a2c0*/  SYNCS.PHASECHK.TRANS64.TRYWAIT P0, [R6+URZ], R5 ;  /* 0x00000005060075a7 */ /* 0x001064000800017f */
[----:B-1----:R-:W-:Y:S05]  /*a2d0*/  @!P0 NANOSLEEP.SYNCS 0x989680 ;  /* 0x009896800000895d */ /* 0x002fea0003900000 */
[----:B------:R-:W1:Y:S02]  /*a2e0*/  @!P0 SYNCS.PHASECHK.TRANS64 P0, [R6+URZ], R5 ;  /* 0x00000005060085a7 */ /* 0x000e64000800007f */
[----:B-1----:R-:W-:Y:S05]  /*a2f0*/  @!P0 BRA `(.L_x_191) ;  /* 0xfffffffc00f08947 */ /* 0x002fea000383ffff */
[----:B------:R-:W-:Y:S05]  /*a300*/  BRA `(.L_x_220) ;  /* 0xfffffff000bc7947 */ /* 0x000fea000383ffff */
.L_x_192:
[----:B0-----:R0:W1:Y:S02]  /*a310*/  SYNCS.PHASECHK.TRANS64.TRYWAIT P0, [R9+URZ], R4 ;  /* 0x00000004090075a7 */ /* 0x001064000800017f */
[----:B-1----:R-:W-:Y:S05]  /*a320*/  @!P0 NANOSLEEP.SYNCS 0x989680 ;  /* 0x009896800000895d */ /* 0x002fea0003900000 */
[----:B------:R-:W1:Y:S02]  /*a330*/  @!P0 SYNCS.PHASECHK.TRANS64 P0, [R9+URZ], R4 ;  /* 0x00000004090085a7 */ /* 0x000e64000800007f */
[----:B-1----:R-:W-:Y:S05]  /*a340*/  @!P0 BRA `(.L_x_192) ;  /* 0xfffffffc00f08947 */ /* 0x002fea000383ffff */
[----:B------:R-:W-:Y:S05]  /*a350*/  BRA `(.L_x_221) ;  /* 0xfffffff000cc7947 */ /* 0x000fea000383ffff */
.L_x_193:
[----:B0-----:R0:W1:Y:S02]  /*a360*/  SYNCS.PHASECHK.TRANS64.TRYWAIT P0, [R6+URZ], R5 ;  /* 0x00000005060075a7 */ /* 0x001064000800017f */
[----:B-1----:R-:W-:Y:S05]  /*a370*/  @!P0 NANOSLEEP.SYNCS 0x989680 ;  /* 0x009896800000895d */ /* 0x002fea0003900000 */
[----:B------:R-:W1:Y:S02]  /*a380*/  @!P0 SYNCS.PHASECHK.TRANS64 P0, [R6+URZ], R5 ;  /* 0x00000005060085a7 */ /* 0x000e64000800007f */
[----:B-1----:R-:W-:Y:S05]  /*a390*/  @!P0 BRA `(.L_x_193) ;  /* 0xfffffffc00f08947 */ /* 0x002fea000383ffff */
[----:B------:R-:W-:Y:S05]  /*a3a0*/  BRA `(.L_x_222) ;  /* 0xfffffff000dc7947 */ /* 0x000fea000383ffff */
.L_x_194:
[----:B0-----:R0:W1:Y:S02]  /*a3b0*/  SYNCS.PHASECHK.TRANS64.TRYWAIT P0, [R9+URZ], R4 ;  /* 0x00000004090075a7 */ /* 0x001064000800017f */
[----:B-1----:R-:W-:Y:S05]  /*a3c0*/  @!P0 NANOSLEEP.SYNCS 0x989680 ;  /* 0x009896800000895d */ /* 0x002fea0003900000 */
[----:B------:R-:W1:Y:S02]  /*a3d0*/  @!P0 SYNCS.PHASECHK.TRANS64 P0, [R9+URZ], R4 ;  /* 0x00000004090085a7 */ /* 0x000e64000800007f */
[----:B-1----:R-:W-:Y:S05]  /*a3e0*/  @!P0 BRA `(.L_x_194) ;  /* 0xfffffffc00f08947 */ /* 0x002fea000383ffff */
[----:B------:R-:W-:Y:S05]  /*a3f0*/  BRA `(.L_x_223) ;  /* 0xfffffff000ec7947 */ /* 0x000fea000383ffff */
.L_x_195:
[----:B0-----:R0:W1:Y:S02]  /*a400*/  SYNCS.PHASECHK.TRANS64.TRYWAIT P0, [R6+URZ], R5 ;  /* 0x00000005060075a7 */ /* 0x001064000800017f */
[----:B-1----:R-:W-:Y:S05]  /*a410*/  @!P0 NANOSLEEP.SYNCS 0x989680 ;  /* 0x009896800000895d */ /* 0x002fea0003900000 */
[----:B------:R-:W1:Y:S02]  /*a420*/  @!P0 SYNCS.PHASECHK.TRANS64 P0, [R6+URZ], R5 ;  /* 0x00000005060085a7 */ /* 0x000e64000800007f */
[----:B-1----:R-:W-:Y:S05]  /*a430*/  @!P0 BRA `(.L_x_195) ;  /* 0xfffffffc00f08947 */ /* 0x002fea000383ffff */
[----:B------:R-:W-:Y:S05]  /*a440*/  BRA `(.L_x_224) ;  /* 0xfffffff000fc7947 */ /* 0x000fea000383ffff */
.L_x_196:
[----:B0-----:R0:W1:Y:S02]  /*a450*/  SYNCS.PHASECHK.TRANS64.TRYWAIT P0, [R9+URZ], R4 ;  /* 0x00000004090075a7 */ /* 0x001064000800017f */
[----:B-1----:R-:W-:Y:S05]  /*a460*/  @!P0 NANOSLEEP.SYNCS 0x989680 ;  /* 0x009896800000895d */ /* 0x002fea0003900000 */
[----:B------:R-:W1:Y:S02]  /*a470*/  @!P0 SYNCS.PHASECHK.TRANS64 P0, [R9+URZ], R4 ;  /* 0x00000004090085a7 */ /* 0x000e64000800007f */
[----:B-1----:R-:W-:Y:S05]  /*a480*/  @!P0 BRA `(.L_x_196) ;  /* 0xfffffffc00f08947 */ /* 0x002fea000383ffff */
[----:B------:R-:W-:Y:S05]  /*a490*/  BRA `(.L_x_225) ;  /* 0xfffffff4000c7947 */ /* 0x000fea000383ffff */
.L_x_197:
[----:B0-----:R0:W1:Y:S02]  /*a4a0*/  SYNCS.PHASECHK.TRANS64.TRYWAIT P0, [R6+URZ], R5 ;  /* 0x00000005060075a7 */ /* 0x001064000800017f */
[----:B-1----:R-:W-:Y:S05]  /*a4b0*/  @!P0 NANOSLEEP.SYNCS 0x989680 ;  /* 0x009896800000895d */ /* 0x002fea0003900000 */
[----:B------:R-:W1:Y:S02]  /*a4c0*/  @!P0 SYNCS.PHASECHK.TRANS64 P0, [R6+URZ], R5 ;  /* 0x00000005060085a7 */ /* 0x000e64000800007f */
[----:B-1----:R-:W-:Y:S05]  /*a4d0*/  @!P0 BRA `(.L_x_197) ;  /* 0xfffffffc00f08947 */ /* 0x002fea000383ffff */
[----:B------:R-:W-:Y:S05]  /*a4e0*/  BRA `(.L_x_226) ;  /* 0xfffffff4001c7947 */ /* 0x000fea000383ffff */
.L_x_198:
[----:B0-----:R0:W1:Y:S02]  /*a4f0*/  SYNCS.PHASECHK.TRANS64.TRYWAIT P0, [R9+URZ], R4 ;  /* 0x00000004090075a7 */ /* 0x001064000800017f */
[----:B-1----:R-:W-:Y:S05]  /*a500*/  @!P0 NANOSLEEP.SYNCS 0x989680 ;  /* 0x009896800000895d */ /* 0x002fea0003900000 */
[----:B------:R-:W1:Y:S02]  /*a510*/  @!P0 SYNCS.PHASECHK.TRANS64 P0, [R9+URZ], R4 ;  /* 0x00000004090085a7 */ /* 0x000e64000800007f */
[----:B-1----:R-:W-:Y:S05]  /*a520*/  @!P0 BRA `(.L_x_198) ;  /* 0xfffffffc00f08947 */ /* 0x002fea000383ffff */
[----:B------:R-:W-:Y:S05]  /*a530*/  BRA `(.L_x_227) ;  /* 0xfffffff4002c7947 */ /* 0x000fea000383ffff */
.L_x_199:
[----:B0-----:R0:W1:Y:S02]  /*a540*/  SYNCS.PHASECHK.TRANS64.TRYWAIT P0, [R6+URZ], R5 ;  /* 0x00000005060075a7 */ /* 0x001064000800017f */
[----:B-1----:R-:W-:Y:S05]  /*a550*/  @!P0 NANOSLEEP.SYNCS 0x989680 ;  /* 0x009896800000895d */ /* 0x002fea0003900000 */
[----:B------:R-:W1:Y:S02]  /*a560*/  @!P0 SYNCS.PHASECHK.TRANS64 P0, [R6+URZ], R5 ;  /* 0x00000005060085a7 */ /* 0x000e64000800007f */
[----:B-1----:R-:W-:Y:S05]  /*a570*/  @!P0 BRA `(.L_x_199) ;  /* 0xfffffffc00f08947 */ /* 0x002fea000383ffff */
[----:B------:R-:W-:Y:S05]  /*a580*/  BRA `(.L_x_228) ;  /* 0xfffffff4003c7947 */ /* 0x000fea000383ffff */
.L_x_200:
[----:B0-----:R0:W1:Y:S02]  /*a590*/  SYNCS.PHASECHK.TRANS64.TRYWAIT P0, [R9+URZ], R4 ;  /* 0x00000004090075a7 */ /* 0x001064000800017f */
[----:B-1----:R-:W-:Y:S05]  /*a5a0*/  @!P0 NANOSLEEP.SYNCS 0x989680 ;  /* 0x009896800000895d */ /* 0x002fea0003900000 */
[----:B------:R-:W1:Y:S02]  /*a5b0*/  @!P0 SYNCS.PHASECHK.TRANS64 P0, [R9+URZ], R4 ;  /* 0x00000004090085a7 */ /* 0x000e64000800007f */
[----:B-1----:R-:W-:Y:S05]  /*a5c0*/  @!P0 BRA `(.L_x_200) ;  /* 0xfffffffc00f08947 */ /* 0x002fea000383ffff */
[----:B------:R-:W-:Y:S05]  /*a5d0*/  BRA `(.L_x_229) ;  /* 0xfffffff4004c7947 */ /* 0x000fea000383ffff */
.L_x_201:
[----:B0-----:R0:W1:Y:S02]  /*a5e0*/  SYNCS.PHASECHK.TRANS64.TRYWAIT P0, [R6+URZ], R5 ;  /* 0x00000005060075a7 */ /* 0x001064000800017f */
[----:B-1----:R-:W-:Y:S05]  /*a5f0*/  @!P0 NANOSLEEP.SYNCS 0x989680 ;  /* 0x009896800000895d */ /* 0x002fea0003900000 */
[----:B------:R-:W1:Y:S02]  /*a600*/  @!P0 SYNCS.PHASECHK.TRANS64 P0, [R6+URZ], R5 ;  /* 0x00000005060085a7 */ /* 0x000e64000800007f */
[----:B-1----:R-:W-:Y:S05]  /*a610*/  @!P0 BRA `(.L_x_201) ;  /* 0xfffffffc00f08947 */ /* 0x002fea000383ffff */
[----:B------:R-:W-:Y:S05]  /*a620*/  BRA `(.L_x_230) ;  /* 0xfffffff4005c7947 */ /* 0x000fea000383ffff */
.L_x_202:
[----:B0-----:R0:W1:Y:S02]  /*a630*/  SYNCS.PHASECHK.TRANS64.TRYWAIT P0, [R9+URZ], R4 ;  /* 0x00000004090075a7 */ /* 0x001064000800017f */
[----:B-1----:R-:W-:Y:S05]  /*a640*/  @!P0 NANOSLEEP.SYNCS 0x989680 ;  /* 0x009896800000895d */ /* 0x002fea0003900000 */
[----:B------:R-:W1:Y:S02]  /*a650*/  @!P0 SYNCS.PHASECHK.TRANS64 P0, [R9+URZ], R4 ;  /* 0x00000004090085a7 */ /* 0x000e64000800007f */
[----:B-1----:R-:W-:Y:S05]  /*a660*/  @!P0 BRA `(.L_x_202) ;  /* 0xfffffffc00f08947 */ /* 0x002fea000383ffff */
[----:B------:R-:W-:Y:S05]  /*a670*/  BRA `(.L_x_231) ;  /* 0xfffffff4006c7947 */ /* 0x000fea000383ffff */
.L_x_203:
[----:B0-----:R0:W1:Y:S02]  /*a680*/  SYNCS.PHASECHK.TRANS64.TRYWAIT P0, [R6+URZ], R5 ;  /* 0x00000005060075a7 */ /* 0x001064000800017f */
[----:B-1----:R-:W-:Y:S05]  /*a690*/  @!P0 NANOSLEEP.SYNCS 0x989680 ;  /* 0x009896800000895d */ /* 0x002fea0003900000 */
[----:B------:R-:W1:Y:S02]  /*a6a0*/  @!P0 SYNCS.PHASECHK.TRANS64 P0, [R6+URZ], R5 ;  /* 0x00000005060085a7 */ /* 0x000e64000800007f */
[----:B-1----:R-:W-:Y:S05]  /*a6b0*/  @!P0 BRA `(.L_x_203) ;  /* 0xfffffffc00f08947 */ /* 0x002fea000383ffff */
[----:B------:R-:W-:Y:S05]  /*a6c0*/  BRA `(.L_x_232) ;  /* 0xfffffff4007c7947 */ /* 0x000fea000383ffff */
.L_x_204:
[----:B0-----:R0:W1:Y:S02]  /*a6d0*/  SYNCS.PHASECHK.TRANS64.TRYWAIT P0, [R9+URZ], R4 ;  /* 0x00000004090075a7 */ /* 0x001064000800017f */
[----:B-1----:R-:W-:Y:S05]  /*a6e0*/  @!P0 NANOSLEEP.SYNCS 0x989680 ;  /* 0x009896800000895d */ /* 0x002fea0003900000 */
[----:B------:R-:W1:Y:S02]  /*a6f0*/  @!P0 SYNCS.PHASECHK.TRANS64 P0, [R9+URZ], R4 ;  /* 0x00000004090085a7 */ /* 0x000e64000800007f */
[----:B-1----:R-:W-:Y:S05]  /*a700*/  @!P0 BRA `(.L_x_204) ;  /* 0xfffffffc00f08947 */ /* 0x002fea000383ffff */
[----:B------:R-:W-:Y:S05]  /*a710*/  BRA `(.L_x_233) ;  /* 0xfffffff4008c7947 */ /* 0x000fea000383ffff */
.L_x_205:
[----:B0-----:R0:W1:Y:S02]  /*a720*/  SYNCS.PHASECHK.TRANS64.TRYWAIT P0, [R6+URZ], R5 ;  /* 0x00000005060075a7 */ /* 0x001064000800017f */
[----:B-1----:R-:W-:Y:S05]  /*a730*/  @!P0 NANOSLEEP.SYNCS 0x989680 ;  /* 0x009896800000895d */ /* 0x002fea0003900000 */
[----:B------:R-:W1:Y:S02]  /*a740*/  @!P0 SYNCS.PHASECHK.TRANS64 P0, [R6+URZ], R5 ;  /* 0x00000005060085a7 */ /* 0x000e64000800007f */
[----:B-1----:R-:W-:Y:S05]  /*a750*/  @!P0 BRA `(.L_x_205) ;  /* 0xfffffffc00f08947 */ /* 0x002fea000383ffff */
[----:B------:R-:W-:Y:S05]  /*a760*/  BRA `(.L_x_234) ;  /* 0xfffffff4009c7947 */ /* 0x000fea000383ffff */
.L_x_206:
[----:B0-----:R0:W1:Y:S02]  /*a770*/  SYNCS.PHASECHK.TRANS64.TRYWAIT P0, [R9+URZ], R4 ;  /* 0x00000004090075a7 */ /* 0x001064000800017f */
[----:B-1----:R-:W-:Y:S05]  /*a780*/  @!P0 NANOSLEEP.SYNCS 0x989680 ;  /* 0x009896800000895d */ /* 0x002fea0003900000 */
[----:B------:R-:W1:Y:S02]  /*a790*/  @!P0 SYNCS.PHASECHK.TRANS64 P0, [R9+URZ], R4 ;  /* 0x00000004090085a7 */ /* 0x000e64000800007f */
[----:B-1----:R-:W-:Y:S05]  /*a7a0*/  @!P0 BRA `(.L_x_206) ;  /* 0xfffffffc00f08947 */ /* 0x002fea000383ffff */
[----:B------:R-:W-:Y:S05]  /*a7b0*/  BRA `(.L_x_235) ;  /* 0xfffffff400ac7947 */ /* 0x000fea000383ffff */
.L_x_207:
[----:B0-----:R0:W1:Y:S02]  /*a7c0*/  SYNCS.PHASECHK.TRANS64.TRYWAIT P0, [R6+URZ], R5 ;  /* 0x00000005060075a7 */ /* 0x001064000800017f */
[----:B-1----:R-:W-:Y:S05]  /*a7d0*/  @!P0 NANOSLEEP.SYNCS 0x989680 ;  /* 0x009896800000895d */ /* 0x002fea0003900000 */
[----:B------:R-:W1:Y:S02]  /*a7e0*/  @!P0 SYNCS.PHASECHK.TRANS64 P0, [R6+URZ], R5 ;  /* 0x00000005060085a7 */ /* 0x000e64000800007f */
[----:B-1----:R-:W-:Y:S05]  /*a7f0*/  @!P0 BRA `(.L_x_207) ;  /* 0xfffffffc00f08947 */ /* 0x002fea000383ffff */
[----:B------:R-:W-:Y:S05]  /*a800*/  BRA `(.L_x_236) ;  /* 0xfffffff400b47947 */ /* 0x000fea000383ffff */
.L_x_237:
[----:B------:R-:W-:-:S00]  /*a810*/  BRA `(.L_x_237) ;  /* 0xfffffffc00fc7947 */ /* 0x000fc0000383ffff */
[----:B------:R-:W-:-:S00]  /*a820*/  NOP ;  /* 0x0000000000007918 */ /* 0x000fc00000000000 */
        /* <DEDUP_REMOVED lines=13> */
.L_x_238:


//--------------------- .nv.shared._ZN7cutlass13device_kernelINS_4gemm6kernel13GemmUniversalIN4cute5tupleIJiiiiEEENS1_10collective13CollectiveMmaINS1_37MainloopSm90TmaGmmaWarpSpecializedFP8ILi22ENS5_IJNS4_1CILi1EEESB_SB_EEENS1_35KernelTmaWarpSpecializedCooperativeEEENS5_IJNSA_ILi256EEENSA_ILi64EEENSA_ILi32EEEEEENS_12float_e5m2_tENS5_IJlSB_lEEESJ_SK_NS4_8TiledMMAINS4_8MMA_AtomIJNS4_4SM904GMMA30MMA_64x64x32_F32E5M2E5M2_SS_TNILNSO_7ScaleInE1ELSQ_1EEEEEENS4_6LayoutINS5_IJNSA_ILi2EEESB_SB_EEENS5_IJSB_NSA_ILi0EEESW_EEEEENS5_IJNS4_10UnderscoreESZ_SZ_EEEEENS4_13SM90_TMA_LOADENS4_14ComposedLayoutINS4_7SwizzleILi1ELi4ELi3EEENS4_18smem_ptr_flag_bitsILi8EEENST_INS5_IJNSA_ILi8EEESH_EEENS5_IJSH_SB_EEEEEEEvNS4_8identityES12_S1C_vS1D_EENS_8epilogue10collective6detail29Sm90TmaWarpSpecializedAdapterINS1G_15DefaultEpilogueISJ_SK_SK_NS1F_6thread17LinearCombinationISJ_Li1EffLNS1K_9ScaleType4KindE0ELNS_15FloatRoundStyleE2ESJ_EENS1_15EpilogueDefaultEEEEEvvEEEEvNT_6ParamsE --------------------------
	.section	.nv.shared._ZN7cutlass13device_kernelINS_4gemm6kernel13GemmUniversalIN4cute5tupleIJiiiiEEENS1_10collective13CollectiveMmaINS1_37MainloopSm90TmaGmmaWarpSpecializedFP8ILi22ENS5_IJNS4_1CILi1EEESB_SB_EEENS1_35KernelTmaWarpSpecializedCooperativeEEENS5_IJNSA_ILi256EEENSA_ILi64EEENSA_ILi32EEEEEENS_12float_e5m2_tENS5_IJlSB_lEEESJ_SK_NS4_8TiledMMAINS4_8MMA_AtomIJNS4_4SM904GMMA30MMA_64x64x32_F32E5M2E5M2_SS_TNILNSO_7ScaleInE1ELSQ_1EEEEEENS4_6LayoutINS5_IJNSA_ILi2EEESB_SB_EEENS5_IJSB_NSA_ILi0EEESW_EEEEENS5_IJNS4_10UnderscoreESZ_SZ_EEEEENS4_13SM90_TMA_LOADENS4_14ComposedLayoutINS4_7SwizzleILi1ELi4ELi3EEENS4_18smem_ptr_flag_bitsILi8EEENST_INS5_IJNSA_ILi8EEESH_EEENS5_IJSH_SB_EEEEEEEvNS4_8identityES12_S1C_vS1D_EENS_8epilogue10collective6detail29Sm90TmaWarpSpecializedAdapterINS1G_15DefaultEpilogueISJ_SK_SK_NS1F_6thread17LinearCombinationISJ_Li1EffLNS1K_9ScaleType4KindE0ELNS_15FloatRoundStyleE2ESJ_EENS1_15EpilogueDefaultEEEEEvvEEEEvNT_6ParamsE,"aw",@nobits
	.sectionflags	@""
	.align	16
	.zero		1024


//--------------------- .nv.shared.reserved.0     --------------------------
	.section	.nv.shared.reserved.0,"aw",@nobits
	.weak		__nv_reservedSMEM_offset_0_alias
	.size		__nv_reservedSMEM_offset_0_alias, 0, 0
	.other		__nv_reservedSMEM_offset_0_alias,@"STO_CUDA_RESERVED_SHARED STV_DEFAULT"
__nv_reservedSMEM_offset_0_alias:
	.zero		0


//--------------------- .nv.global                --------------------------
	.section	.nv.global,"aw",@nobits
.nv.global:
	.type		_ZN39_INTERNAL_22a1d03b_4_k_cu_2c212bd8_44344cute1_E,@object
	.size		_ZN39_INTERNAL_22a1d03b_4_k_cu_2c212bd8_44344cute1_E,(_ZN39_INTERNAL_22a1d03b_4_k_cu_2c212bd8_44344cuda3std3__45__cpo6cbeginE - _ZN39_INTERNAL_22a1d03b_4_k_cu_2c212bd8_44344cute1_E)
_ZN39_INTERNAL_22a1d03b_4_k_cu_2c212bd8_44344cute1_E:
	.zero		1
	.type		_ZN39_INTERNAL_22a1d03b_4_k_cu_2c212bd8_44344cuda3std3__45__cpo6cbeginE,@object
	.size		_ZN39_INTERNAL_22a1d03b_4_k_cu_2c212bd8_44344cuda3std3__45__cpo6cbeginE,(_ZN39_INTERNAL_22a1d03b_4_k_cu_2c212bd8_44344cuda3std3__48in_placeE - _ZN39_INTERNAL_22a1d03b_4_k_cu_2c212bd8_44344cuda3std3__45__cpo6cbeginE)
_ZN39_INTERNAL_22a1d03b_4_k_cu_2c212bd8_44344cuda3std3__45__cpo6cbeginE:
	.zero		1
	.type		_ZN39_INTERNAL_22a1d03b_4_k_cu_2c212bd8_44344cuda3std3__48in_placeE,@object
	.size		_ZN39_INTERNAL_22a1d03b_4_k_cu_2c212bd8_44344cuda3std3__48in_placeE,(_ZN39_INTERNAL_22a1d03b_4_k_cu_2c212bd8_44344cuda3std6ranges3__45__cpo9iter_moveE - _ZN39_INTERNAL_22a1d03b_4_k_cu_2c212bd8_44344cuda3std3__48in_placeE)
_ZN39_INTERNAL_22a1d03b_4_k_cu_2c212bd8_44344cuda3std3__48in_placeE:
	.zero		1
	.type		_ZN39_INTERNAL_22a1d03b_4_k_cu_2c212bd8_44344cuda3std6ranges3__45__cpo9iter_moveE,@object
	.size		_ZN39_INTERNAL_22a1d03b_4_k_cu_2c212bd8_44344cuda3std6ranges3__45__cpo9iter_moveE,(_ZN39_INTERNAL_22a1d03b_4_k_cu_2c212bd8_44344cuda3std3__45__cpo5beginE - _ZN39_INTERNAL_22a1d03b_4_k_cu_2c212bd8_44344cuda3std6ranges3__45__cpo9iter_moveE)
_ZN39_INTERNAL_22a1d03b_4_k_cu_2c212bd8_44344cuda3std6ranges3__45__cpo9iter_moveE:
	.zero		1
	.type		_ZN39_INTERNAL_22a1d03b_4_k_cu_2c212bd8_44344cuda3std3__45__cpo5beginE,@object
	.size		_ZN39_INTERNAL_22a1d03b_4_k_cu_2c212bd8_44344cuda3std3__45__cpo5beginE,(_ZN39_INTERNAL_22a1d03b_4_k_cu_2c212bd8_44344cuda3std3__441_GLOBAL__N__22a1d03b_4_k_cu_2c212bd8_44346ignoreE - _ZN39_INTERNAL_22a1d03b_4_k_cu_2c212bd8_44344cuda3std3__45__cpo5beginE)
_ZN39_INTERNAL_22a1d03b_4_k_cu_2c212bd8_44344cuda3std3__45__cpo5beginE:
	.zero		1
	.type		_ZN39_INTERNAL_22a1d03b_4_k_cu_2c212bd8_44344cuda3std3__441_GLOBAL__N__22a1d03b_4_k_cu_2c212bd8_44346ignoreE,@object
	.size		_ZN39_INTERNAL_22a1d03b_4_k_cu_2c212bd8_44344cuda3std3__441_GLOBAL__N__22a1d03b_4_k_cu_2c212bd8_44346ignoreE,(_ZN39_INTERNAL_22a1d03b_4_k_cu_2c212bd8_44344cute7productE - _ZN39_INTERNAL_22a1d03b_4_k_cu_2c212bd8_44344cuda3std3__441_GLOBAL__N__22a1d03b_4_k_cu_2c212bd8_44346ignoreE)
_ZN39_INTERNAL_22a1d03b_4_k_cu_2c212bd8_44344cuda3std3__441_GLOBAL__N__22a1d03b_4_k_cu_2c212bd8_44346ignoreE:
	.zero		1
	.type		_ZN39_INTERNAL_22a1d03b_4_k_cu_2c212bd8_44344cute7productE,@object
	.size		_ZN39_INTERNAL_22a1d03b_4_k_cu_2c212bd8_44344cute7productE,(_ZN39_INTERNAL_22a1d03b_4_k_cu_2c212bd8_44344cuda3std3__45__cpo3endE - _ZN39_INTERNAL_22a1d03b_4_k_cu_2c212bd8_44344cute7productE)
_ZN39_INTERNAL_22a1d03b_4_k_cu_2c212bd8_44344cute7productE:
	.zero		1
	.type		_ZN39_INTERNAL_22a1d03b_4_k_cu_2c212bd8_44344cuda3std3__45__cpo3endE,@object
	.size		_ZN39_INTERNAL_22a1d03b_4_k_cu_2c212bd8_44344cuda3std3__45__cpo3endE,(_ZN39_INTERNAL_22a1d03b_4_k_cu_2c212bd8_44344cuda3std3__419piecewise_constructE - _ZN39_INTERNAL_22a1d03b_4_k_cu_2c212bd8_44344cuda3std3__45__cpo3endE)
_ZN39_INTERNAL_22a1d03b_4_k_cu_2c212bd8_44344cuda3std3__45__cpo3endE:
	.zero		1
	.type		_ZN39_INTERNAL_22a1d03b_4_k_cu_2c212bd8_44344cuda3std3__419piecewise_constructE,@object
	.size		_ZN39_INTERNAL_22a1d03b_4_k_cu_2c212bd8_44344cuda3std3__419piecewise_constructE,(_ZN39_INTERNAL_22a1d03b_4_k_cu_2c212bd8_44344cuda3std3__45__cpo4cendE - _ZN39_INTERNAL_22a1d03b_4_k_cu_2c212bd8_44344cuda3std3__419piecewise_constructE)
_ZN39_INTERNAL_22a1d03b_4_k_cu_2c212bd8_44344cuda3std3__419piecewise_constructE:
	.zero		1
	.type		_ZN39_INTERNAL_22a1d03b_4_k_cu_2c212bd8_44344cuda3std3__45__cpo4cendE,@object
	.size		_ZN39_INTERNAL_22a1d03b_4_k_cu_2c212bd8_44344cuda3std3__45__cpo4cendE,(_ZN39_INTERNAL_22a1d03b_4_k_cu_2c212bd8_44344cuda3std6ranges3__45__cpo4swapE - _ZN39_INTERNAL_22a1d03b_4_k_cu_2c212bd8_44344cuda3std3__45__cpo4cendE)
_ZN39_INTERNAL_22a1d03b_4_k_cu_2c212bd8_44344cuda3std3__45__cpo4cendE:
	.zero		1
	.type		_ZN39_INTERNAL_22a1d03b_4_k_cu_2c212bd8_44344cuda3std6ranges3__45__cpo4swapE,@object
	.size		_ZN39_INTERNAL_22a1d03b_4_k_cu_2c212bd8_44344cuda3std6ranges3__45__cpo4swapE,(.L_7 - _ZN39_INTERNAL_22a1d03b_4_k_cu_2c212bd8_44344cuda3std6ranges3__45__cpo4swapE)
_ZN39_INTERNAL_22a1d03b_4_k_cu_2c212bd8_44344cuda3std6ranges3__45__cpo4swapE:
	.zero		1
.L_7:


//--------------------- .nv.constant0._ZN7cutlass13device_kernelINS_4gemm6kernel13GemmUniversalIN4cute5tupleIJiiiiEEENS1_10collective13CollectiveMmaINS1_37MainloopSm90TmaGmmaWarpSpecializedFP8ILi22ENS5_IJNS4_1CILi1EEESB_SB_EEENS1_35KernelTmaWarpSpecializedCooperativeEEENS5_IJNSA_ILi256EEENSA_ILi64EEENSA_ILi32EEEEEENS_12float_e5m2_tENS5_IJlSB_lEEESJ_SK_NS4_8TiledMMAINS4_8MMA_AtomIJNS4_4SM904GMMA30MMA_64x64x32_F32E5M2E5M2_SS_TNILNSO_7ScaleInE1ELSQ_1EEEEEENS4_6LayoutINS5_IJNSA_ILi2EEESB_SB_EEENS5_IJSB_NSA_ILi0EEESW_EEEEENS5_IJNS4_10UnderscoreESZ_SZ_EEEEENS4_13SM90_TMA_LOADENS4_14ComposedLayoutINS4_7SwizzleILi1ELi4ELi3EEENS4_18smem_ptr_flag_bitsILi8EEENST_INS5_IJNSA_ILi8EEESH_EEENS5_IJSH_SB_EEEEEEEvNS4_8identityES12_S1C_vS1D_EENS_8epilogue10collective6detail29Sm90TmaWarpSpecializedAdapterINS1G_15DefaultEpilogueISJ_SK_SK_NS1F_6thread17LinearCombinationISJ_Li1EffLNS1K_9ScaleType4KindE0ELNS_15FloatRoundStyleE2ESJ_EENS1_15EpilogueDefaultEEEEEvvEEEEvNT_6ParamsE --------------------------
	.section	.nv.constant0._ZN7cutlass13device_kernelINS_4gemm6kernel13GemmUniversalIN4cute5tupleIJiiiiEEENS1_10collective13CollectiveMmaINS1_37MainloopSm90TmaGmmaWarpSpecializedFP8ILi22ENS5_IJNS4_1CILi1EEESB_SB_EEENS1_35KernelTmaWarpSpecializedCooperativeEEENS5_IJNSA_ILi256EEENSA_ILi64EEENSA_ILi32EEEEEENS_12float_e5m2_tENS5_IJlSB_lEEESJ_SK_NS4_8TiledMMAINS4_8MMA_AtomIJNS4_4SM904GMMA30MMA_64x64x32_F32E5M2E5M2_SS_TNILNSO_7ScaleInE1ELSQ_1EEEEEENS4_6LayoutINS5_IJNSA_ILi2EEESB_SB_EEENS5_IJSB_NSA_ILi0EEESW_EEEEENS5_IJNS4_10UnderscoreESZ_SZ_EEEEENS4_13SM90_TMA_LOADENS4_14ComposedLayoutINS4_7SwizzleILi1ELi4ELi3EEENS4_18smem_ptr_flag_bitsILi8EEENST_INS5_IJNSA_ILi8EEESH_EEENS5_IJSH_SB_EEEEEEEvNS4_8identityES12_S1C_vS1D_EENS_8epilogue10collective6detail29Sm90TmaWarpSpecializedAdapterINS1G_15DefaultEpilogueISJ_SK_SK_NS1F_6thread17LinearCombinationISJ_Li1EffLNS1K_9ScaleType4KindE0ELNS_15FloatRoundStyleE2ESJ_EENS1_15EpilogueDefaultEEEEEvvEEEEvNT_6ParamsE,"a",@progbits
	.sectionflags	@""
	.align	4
.nv.constant0._ZN7cutlass13device_kernelINS_4gemm6kernel13GemmUniversalIN4cute5tupleIJiiiiEEENS1_10collective13CollectiveMmaINS1_37MainloopSm90TmaGmmaWarpSpecializedFP8ILi22ENS5_IJNS4_1CILi1EEESB_SB_EEENS1_35KernelTmaWarpSpecializedCooperativeEEENS5_IJNSA_ILi256EEENSA_ILi64EEENSA_ILi32EEEEEENS_12float_e5m2_tENS5_IJlSB_lEEESJ_SK_NS4_8TiledMMAINS4_8MMA_AtomIJNS4_4SM904GMMA30MMA_64x64x32_F32E5M2E5M2_SS_TNILNSO_7ScaleInE1ELSQ_1EEEEEENS4_6LayoutINS5_IJNSA_ILi2EEESB_SB_EEENS5_IJSB_NSA_ILi0EEESW_EEEEENS5_IJNS4_10UnderscoreESZ_SZ_EEEEENS4_13SM90_TMA_LOADENS4_14ComposedLayoutINS4_7SwizzleILi1ELi4ELi3EEENS4_18smem_ptr_flag_bitsILi8EEENST_INS5_IJNSA_ILi8EEESH_EEENS5_IJSH_SB_EEEEEEEvNS4_8identityES12_S1C_vS1D_EENS_8epilogue10collective6detail29Sm90TmaWarpSpecializedAdapterINS1G_15DefaultEpilogueISJ_SK_SK_NS1F_6thread17LinearCombinationISJ_Li1EffLNS1K_9ScaleType4KindE0ELNS_15FloatRoundStyleE2ESJ_EENS1_15EpilogueDefaultEEEEEvvEEEEvNT_6ParamsE:
	.zero		1664


//--------------------- SYMBOLS --------------------------

	.type		.nv.reservedSmem.offset0,@object
	.size		.nv.reservedSmem.offset0,0x4
